	.target	sm_90a

	.elftype	@"ET_EXEC"


//--------------------- .note.nv.tkinfo           --------------------------
	.section	.note.nv.tkinfo,"",@"SHT_NOTE"
	.sectionflags	@"SHF_NOTE_NV_TKINFO"
	.tkinfo
        /*0018*/ 	.word	0x00000002
        /*0030*/ 	.string	""
        /*0030*/ 	.string	"ptxas"
        /*0030*/ 	.string	"Cuda compilation tools, release 13.0, V13.0.88"
        /*0030*/ 	.string	"Build cuda_13.0.r13.0/compiler.36424714_0"
        /*0030*/ 	.string	"-arch sm_90a -m 64 "



//--------------------- .note.nv.cuinfo           --------------------------
	.section	.note.nv.cuinfo,"",@"SHT_NOTE"
	.sectionflags	@"SHF_NOTE_NV_CUINFO"
        /*0018*/ 	.short	0x0002
        /*001a*/ 	.short	0x005a
        /*001c*/ 	.short	0x0082
	.zero		2


//--------------------- .nv.info                  --------------------------
	.section	.nv.info,"",@"SHT_CUDA_INFO"
	.align	4


	//----- nvinfo : EIATTR_REGCOUNT
	.align		4
        /*0000*/ 	.byte	0x04, 0x2f
        /*0002*/ 	.short	(.L_15 - .L_14)
	.align		4
.L_14:
        /*0004*/ 	.word	index@(_ZN7cutlass13device_kernelINS_4gemm6kernel13GemmUniversalIN4cute5tupleIJiiiiEEENS1_10collective13CollectiveMmaINS1_34MainloopSm90TmaGmmaWarpSpecializedILi7ENS5_IJNS4_1CILi1EEENSA_ILi2EEESB_EEENS1_32KernelTmaWarpSpecializedPingpongEEENS5_IJNSA_ILi64EEESG_NSA_ILi128EEEEEENS_10bfloat16_tENS5_IJlSB_lEEESJ_SK_NS4_8TiledMMAINS4_8MMA_AtomIJNS4_4SM904GMMA27MMA_64x64x16_F32BF16BF16_SSILNSO_5MajorE0ELSQ_0ELNSO_7ScaleInE1ELSR_1EEEEEENS4_6LayoutINS5_IJSB_SB_SB_EEENS5_IJNSA_ILi0EEESW_SW_EEEEENS5_IJNS4_10UnderscoreESZ_SZ_EEEEENS4_23SM90_TMA_LOAD_MULTICASTENS4_14ComposedLayoutINS4_7SwizzleILi3ELi4ELi3EEENS4_18smem_ptr_flag_bitsILi16EEENSU_INS5_IJNSA_ILi8EEESG_EEENS5_IJSG_SB_EEEEEEEvNS4_8identityENS4_13SM90_TMA_LOADES1C_vS1D_EENS_8epilogue10collective6detail29Sm90TmaWarpSpecializedAdapterINS1H_15DefaultEpilogueISJ_SK_SK_NS1G_6thread17LinearCombinationISJ_Li1EffLNS1L_9ScaleType4KindE0ELNS_15FloatRoundStyleE2ESJ_EENS1_15EpilogueDefaultEEEEEvvEEEEvNT_6ParamsE)
        /*0008*/ 	.word	0x000000a8


	//----- nvinfo : EIATTR_FRAME_SIZE
	.align		4
.L_15:
        /*000c*/ 	.byte	0x04, 0x11
        /*000e*/ 	.short	(.L_17 - .L_16)
	.align		4
.L_16:
        /*0010*/ 	.word	index@(_ZN7cutlass13device_kernelINS_4gemm6kernel13GemmUniversalIN4cute5tupleIJiiiiEEENS1_10collective13CollectiveMmaINS1_34MainloopSm90TmaGmmaWarpSpecializedILi7ENS5_IJNS4_1CILi1EEENSA_ILi2EEESB_EEENS1_32KernelTmaWarpSpecializedPingpongEEENS5_IJNSA_ILi64EEESG_NSA_ILi128EEEEEENS_10bfloat16_tENS5_IJlSB_lEEESJ_SK_NS4_8TiledMMAINS4_8MMA_AtomIJNS4_4SM904GMMA27MMA_64x64x16_F32BF16BF16_SSILNSO_5MajorE0ELSQ_0ELNSO_7ScaleInE1ELSR_1EEEEEENS4_6LayoutINS5_IJSB_SB_SB_EEENS5_IJNSA_ILi0EEESW_SW_EEEEENS5_IJNS4_10UnderscoreESZ_SZ_EEEEENS4_23SM90_TMA_LOAD_MULTICASTENS4_14ComposedLayoutINS4_7SwizzleILi3ELi4ELi3EEENS4_18smem_ptr_flag_bitsILi16EEENSU_INS5_IJNSA_ILi8EEESG_EEENS5_IJSG_SB_EEEEEEEvNS4_8identityENS4_13SM90_TMA_LOADES1C_vS1D_EENS_8epilogue10collective6detail29Sm90TmaWarpSpecializedAdapterINS1H_15DefaultEpilogueISJ_SK_SK_NS1G_6thread17LinearCombinationISJ_Li1EffLNS1L_9ScaleType4KindE0ELNS_15FloatRoundStyleE2ESJ_EENS1_15EpilogueDefaultEEEEEvvEEEEvNT_6ParamsE)
        /*0014*/ 	.word	0x00000008


	//----- nvinfo : EIATTR_MIN_STACK_SIZE
	.align		4
.L_17:
        /*0018*/ 	.byte	0x04, 0x12
        /*001a*/ 	.short	(.L_19 - .L_18)
	.align		4
.L_18:
        /*001c*/ 	.word	index@(_ZN7cutlass13device_kernelINS_4gemm6kernel13GemmUniversalIN4cute5tupleIJiiiiEEENS1_10collective13CollectiveMmaINS1_34MainloopSm90TmaGmmaWarpSpecializedILi7ENS5_IJNS4_1CILi1EEENSA_ILi2EEESB_EEENS1_32KernelTmaWarpSpecializedPingpongEEENS5_IJNSA_ILi64EEESG_NSA_ILi128EEEEEENS_10bfloat16_tENS5_IJlSB_lEEESJ_SK_NS4_8TiledMMAINS4_8MMA_AtomIJNS4_4SM904GMMA27MMA_64x64x16_F32BF16BF16_SSILNSO_5MajorE0ELSQ_0ELNSO_7ScaleInE1ELSR_1EEEEEENS4_6LayoutINS5_IJSB_SB_SB_EEENS5_IJNSA_ILi0EEESW_SW_EEEEENS5_IJNS4_10UnderscoreESZ_SZ_EEEEENS4_23SM90_TMA_LOAD_MULTICASTENS4_14ComposedLayoutINS4_7SwizzleILi3ELi4ELi3EEENS4_18smem_ptr_flag_bitsILi16EEENSU_INS5_IJNSA_ILi8EEESG_EEENS5_IJSG_SB_EEEEEEEvNS4_8identityENS4_13SM90_TMA_LOADES1C_vS1D_EENS_8epilogue10collective6detail29Sm90TmaWarpSpecializedAdapterINS1H_15DefaultEpilogueISJ_SK_SK_NS1G_6thread17LinearCombinationISJ_Li1EffLNS1L_9ScaleType4KindE0ELNS_15FloatRoundStyleE2ESJ_EENS1_15EpilogueDefaultEEEEEvvEEEEvNT_6ParamsE)
        /*0020*/ 	.word	0x00000008
.L_19:


//--------------------- .nv.compat                --------------------------
	.section	.nv.compat,"",@"SHT_CUDA_COMPAT_INFO"
	.align	4
        /*0000*/ 	.byte	0x02, 0x09, 0x01, 0x00, 0x02, 0x02, 0x04, 0x00, 0x02, 0x05, 0x05, 0x00, 0x03, 0x07, 0x01, 0x01
        /*0010*/ 	.byte	0x02, 0x03, 0x01, 0x00, 0x02, 0x06, 0x01, 0x00, 0x04, 0x0b, 0x08, 0x00, 0x00, 0x00, 0x00, 0x00
        /*0020*/ 	.byte	0x00, 0x00, 0x00, 0x00


//--------------------- .nv.info._ZN7cutlass13device_kernelINS_4gemm6kernel13GemmUniversalIN4cute5tupleIJiiiiEEENS1_10collective13CollectiveMmaINS1_34MainloopSm90TmaGmmaWarpSpecializedILi7ENS5_IJNS4_1CILi1EEENSA_ILi2EEESB_EEENS1_32KernelTmaWarpSpecializedPingpongEEENS5_IJNSA_ILi64EEESG_NSA_ILi128EEEEEENS_10bfloat16_tENS5_IJlSB_lEEESJ_SK_NS4_8TiledMMAINS4_8MMA_AtomIJNS4_4SM904GMMA27MMA_64x64x16_F32BF16BF16_SSILNSO_5MajorE0ELSQ_0ELNSO_7ScaleInE1ELSR_1EEEEEENS4_6LayoutINS5_IJSB_SB_SB_EEENS5_IJNSA_ILi0EEESW_SW_EEEEENS5_IJNS4_10UnderscoreESZ_SZ_EEEEENS4_23SM90_TMA_LOAD_MULTICASTENS4_14ComposedLayoutINS4_7SwizzleILi3ELi4ELi3EEENS4_18smem_ptr_flag_bitsILi16EEENSU_INS5_IJNSA_ILi8EEESG_EEENS5_IJSG_SB_EEEEEEEvNS4_8identityENS4_13SM90_TMA_LOADES1C_vS1D_EENS_8epilogue10collective6detail29Sm90TmaWarpSpecializedAdapterINS1H_15DefaultEpilogueISJ_SK_SK_NS1G_6thread17LinearCombinationISJ_Li1EffLNS1L_9ScaleType4KindE0ELNS_15FloatRoundStyleE2ESJ_EENS1_15EpilogueDefaultEEEEEvvEEEEvNT_6ParamsE --------------------------
	.section	.nv.info._ZN7cutlass13device_kernelINS_4gemm6kernel13GemmUniversalIN4cute5tupleIJiiiiEEENS1_10collective13CollectiveMmaINS1_34MainloopSm90TmaGmmaWarpSpecializedILi7ENS5_IJNS4_1CILi1EEENSA_ILi2EEESB_EEENS1_32KernelTmaWarpSpecializedPingpongEEENS5_IJNSA_ILi64EEESG_NSA_ILi128EEEEEENS_10bfloat16_tENS5_IJlSB_lEEESJ_SK_NS4_8TiledMMAINS4_8MMA_AtomIJNS4_4SM904GMMA27MMA_64x64x16_F32BF16BF16_SSILNSO_5MajorE0ELSQ_0ELNSO_7ScaleInE1ELSR_1EEEEEENS4_6LayoutINS5_IJSB_SB_SB_EEENS5_IJNSA_ILi0EEESW_SW_EEEEENS5_IJNS4_10UnderscoreESZ_SZ_EEEEENS4_23SM90_TMA_LOAD_MULTICASTENS4_14ComposedLayoutINS4_7SwizzleILi3ELi4ELi3EEENS4_18smem_ptr_flag_bitsILi16EEENSU_INS5_IJNSA_ILi8EEESG_EEENS5_IJSG_SB_EEEEEEEvNS4_8identityENS4_13SM90_TMA_LOADES1C_vS1D_EENS_8epilogue10collective6detail29Sm90TmaWarpSpecializedAdapterINS1H_15DefaultEpilogueISJ_SK_SK_NS1G_6thread17LinearCombinationISJ_Li1EffLNS1L_9ScaleType4KindE0ELNS_15FloatRoundStyleE2ESJ_EENS1_15EpilogueDefaultEEEEEvvEEEEvNT_6ParamsE,"",@"SHT_CUDA_INFO"
	.sectionflags	@""
	.align	4


	//----- nvinfo : EIATTR_CUDA_API_VERSION
	.align		4
        /*0000*/ 	.byte	0x04, 0x37
        /*0002*/ 	.short	(.L_21 - .L_20)
.L_20:
        /*0004*/ 	.word	0x00000082


	//----- nvinfo : EIATTR_KPARAM_INFO
	.align		4
.L_21:
        /*0008*/ 	.byte	0x04, 0x17
        /*000a*/ 	.short	(.L_23 - .L_22)
.L_22:
        /*000c*/ 	.word	0x00000000
        /*0010*/ 	.short	0x0000
        /*0012*/ 	.short	0x0070
        /*0014*/ 	.byte	0x00, 0xf0, 0x01, 0x10


	//----- nvinfo : EIATTR_SPARSE_MMA_MASK
	.align		4
.L_23:
        /*0018*/ 	.byte	0x03, 0x50
        /*001a*/ 	.short	0x0000


	//----- nvinfo : EIATTR_MAXREG_COUNT
	.align		4
        /*001c*/ 	.byte	0x03, 0x1b
        /*001e*/ 	.short	0x00a8


	//----- nvinfo : EIATTR_NUM_BARRIERS
	.align		4
        /*0020*/ 	.byte	0x02, 0x4c
        /*0022*/ 	.byte	0x01
	.zero		1


	//----- nvinfo : EIATTR_EXTERNS
	.align		4
        /*0024*/ 	.byte	0x04, 0x0f
        /*0026*/ 	.short	(.L_25 - .L_24)


	//   ....[0]....
	.align		4
.L_24:
        /*0028*/ 	.word	index@(__assertfail)


	//----- nvinfo : EIATTR_ANNOTATIONS
	.align		4
.L_25:
        /*002c*/ 	.byte	0x04, 0x55
        /*002e*/ 	.short	(.L_27 - .L_26)


	//   ....[0]....
.L_26:
        /*0030*/ 	.word	0x00000001
        /*0034*/ 	.byte	0xa0, 0x0d, 0x00, 0x00, 0x01, 0x00, 0x00, 0x00, 0x70, 0x14, 0x00, 0x00, 0x01, 0x00, 0x00, 0x00
        /*0044*/ 	.byte	0x30, 0x49, 0x00, 0x00, 0x01, 0x00, 0x00, 0x00, 0x40, 0x56, 0x00, 0x00


	//----- nvinfo : EIATTR_MERCURY_ISA_VERSION
	.align		4
.L_27:
        /*0050*/ 	.byte	0x03, 0x5f
        /*0052*/ 	.short	0x0101


	//----- nvinfo : EIATTR_INT_WARP_WIDE_INSTR_OFFSETS
	.align		4
        /*0054*/ 	.byte	0x04, 0x31
        /*0056*/ 	.short	(.L_29 - .L_28)


	//   ....[0]....
.L_28:
        /*0058*/ 	.word	0x00000560


	//   ....[1]....
        /*005c*/ 	.word	0x000005a0


	//   ....[2]....
        /*0060*/ 	.word	0x000006d0


	//   ....[3]....
        /*0064*/ 	.word	0x000006e0


	//   ....[4]....
        /*0068*/ 	.word	0x000006f0


	//   ....[5]....
        /*006c*/ 	.word	0x00000700


	//   ....[6]....
        /*0070*/ 	.word	0x000007c0


	//   ....[7]....
        /*0074*/ 	.word	0x00000800


	//----- nvinfo : EIATTR_COOP_GROUP_MASK_REGIDS
	.align		4
.L_29:
        /*0078*/ 	.byte	0x04, 0x29
        /*007a*/ 	.short	(.L_31 - .L_30)


	//   ....[0]....
.L_30:
        /*007c*/ 	.word	0xffffffff


	//   ....[1]....
        /*0080*/ 	.word	0xffffffff


	//   ....[2]....
        /*0084*/ 	.word	0xffffffff


	//   ....[3]....
        /*0088*/ 	.word	0xffffffff


	//   ....[4]....
        /*008c*/ 	.word	0xffffffff


	//   ....[5]....
        /*0090*/ 	.word	0xffffffff


	//   ....[6]....
        /*0094*/ 	.word	0xffffffff


	//----- nvinfo : EIATTR_COOP_GROUP_INSTR_OFFSETS
	.align		4
.L_31:
        /*0098*/ 	.byte	0x04, 0x28
        /*009a*/ 	.short	(.L_33 - .L_32)


	//   ....[0]....
.L_32:
        /*009c*/ 	.word	0x00000070


	//   ....[1]....
        /*00a0*/ 	.word	0x00000080


	//   ....[2]....
        /*00a4*/ 	.word	0x00000140


	//   ....[3]....
        /*00a8*/ 	.word	0x00000340


	//   ....[4]....
        /*00ac*/ 	.word	0x00000380


	//   ....[5]....
        /*00b0*/ 	.word	0x00000410


	//   ....[6]....
        /*00b4*/ 	.word	0x00000950


	//----- nvinfo : EIATTR_REG_RECONFIG
	.align		4
.L_33:
        /*00b8*/ 	.byte	0x01, 0x54
	.zero		2


	//----- nvinfo : EIATTR_SYSCALL_OFFSETS
	.align		4
        /*00bc*/ 	.byte	0x04, 0x46
        /*00be*/ 	.short	(.L_35 - .L_34)


	//   ....[0]....
.L_34:
        /*00c0*/ 	.word	0x00001960


	//----- nvinfo : EIATTR_MBARRIER_INSTR_OFFSETS
	.align		4
.L_35:
        /*00c4*/ 	.byte	0x04, 0x39
        /*00c6*/ 	.short	(.L_37 - .L_36)


	//   ....[0]....
.L_36:
        /*00c8*/ 	.word	0x00000250
        /*00cc*/ 	.word	0x000000ff
        /*00d0*/ 	.word	0x00000000
        /*00d4*/ 	.short	0x0100
        /*00d6*/ 	.byte	0x08
	.zero		1


	//   ....[1]....
        /*00d8*/ 	.word	0x00000260
        /*00dc*/ 	.word	0x000000ff
        /*00e0*/ 	.word	0x00000038
        /*00e4*/ 	.short	0x0100
        /*00e6*/ 	.byte	0x08
	.zero		1


	//   ....[2]....
        /*00e8*/ 	.word	0x00000270
        /*00ec*/ 	.word	0x000000ff
        /*00f0*/ 	.word	0x00000008
        /*00f4*/ 	.short	0x0100
        /*00f6*/ 	.byte	0x08
	.zero		1


	//   ....[3]....
        /*00f8*/ 	.word	0x00000280
        /*00fc*/ 	.word	0x000000ff
        /*0100*/ 	.word	0x00000040
        /*0104*/ 	.short	0x0100
        /*0106*/ 	.byte	0x08
	.zero		1


	//   ....[4]....
        /*0108*/ 	.word	0x00000290
        /*010c*/ 	.word	0x000000ff
        /*0110*/ 	.word	0x00000010
        /*0114*/ 	.short	0x0100
        /*0116*/ 	.byte	0x08
	.zero		1


	//   ....[5]....
        /*0118*/ 	.word	0x000002a0
        /*011c*/ 	.word	0x000000ff
        /*0120*/ 	.word	0x00000048
        /*0124*/ 	.short	0x0100
        /*0126*/ 	.byte	0x08
	.zero		1


	//   ....[6]....
        /*0128*/ 	.word	0x000002b0
        /*012c*/ 	.word	0x000000ff
        /*0130*/ 	.word	0x00000018
        /*0134*/ 	.short	0x0100
        /*0136*/ 	.byte	0x08
	.zero		1


	//   ....[7]....
        /*0138*/ 	.word	0x000002c0
        /*013c*/ 	.word	0x000000ff
        /*0140*/ 	.word	0x00000050
        /*0144*/ 	.short	0x0100
        /*0146*/ 	.byte	0x08
	.zero		1


	//   ....[8]....
        /*0148*/ 	.word	0x000002d0
        /*014c*/ 	.word	0x000000ff
        /*0150*/ 	.word	0x00000020
        /*0154*/ 	.short	0x0100
        /*0156*/ 	.byte	0x08
	.zero		1


	//   ....[9]....
        /*0158*/ 	.word	0x000002e0
        /*015c*/ 	.word	0x000000ff
        /*0160*/ 	.word	0x00000058
        /*0164*/ 	.short	0x0100
        /*0166*/ 	.byte	0x08
	.zero		1


	//   ....[10]....
        /*0168*/ 	.word	0x000002f0
        /*016c*/ 	.word	0x000000ff
        /*0170*/ 	.word	0x00000028
        /*0174*/ 	.short	0x0100
        /*0176*/ 	.byte	0x08
	.zero		1


	//   ....[11]....
        /*0178*/ 	.word	0x00000300
        /*017c*/ 	.word	0x000000ff
        /*0180*/ 	.word	0x00000060
        /*0184*/ 	.short	0x0100
        /*0186*/ 	.byte	0x08
	.zero		1


	//   ....[12]....
        /*0188*/ 	.word	0x00000310
        /*018c*/ 	.word	0x000000ff
        /*0190*/ 	.word	0x00000030
        /*0194*/ 	.short	0x0100
        /*0196*/ 	.byte	0x08
	.zero		1


	//   ....[13]....
        /*0198*/ 	.word	0x00000320
        /*019c*/ 	.word	0x000000ff
        /*01a0*/ 	.word	0x00000068
        /*01a4*/ 	.short	0x0100
        /*01a6*/ 	.byte	0x08
	.zero		1


	//   ....[14]....
        /*01a8*/ 	.word	0x00000830
        /*01ac*/ 	.word	0x000000ff
        /*01b0*/ 	.word	0x000000a0
        /*01b4*/ 	.short	0x0100
        /*01b6*/ 	.byte	0x08
	.zero		1


	//   ....[15]....
        /*01b8*/ 	.word	0x000008b0
        /*01bc*/ 	.word	0x000000ff
        /*01c0*/ 	.word	0x000000a8
        /*01c4*/ 	.short	0x0100
        /*01c6*/ 	.byte	0x08
	.zero		1


	//   ....[16]....
        /*01c8*/ 	.word	0x000008d0
        /*01cc*/ 	.word	0x000000ff
        /*01d0*/ 	.word	0x00000080
        /*01d4*/ 	.short	0x0100
        /*01d6*/ 	.byte	0x09
	.zero		1


	//   ....[17]....
        /*01d8*/ 	.word	0x000008e0
        /*01dc*/ 	.word	0x000000ff
        /*01e0*/ 	.word	0x00000088
        /*01e4*/ 	.short	0x0100
        /*01e6*/ 	.byte	0x09
	.zero		1


	//   ....[18]....
        /*01e8*/ 	.word	0x000008f0
        /*01ec*/ 	.word	0x000000ff
        /*01f0*/ 	.word	0x00000090
        /*01f4*/ 	.short	0x0100
        /*01f6*/ 	.byte	0x09
	.zero		1


	//   ....[19]....
        /*01f8*/ 	.word	0x00000900
        /*01fc*/ 	.word	0x000000ff
        /*0200*/ 	.word	0x00000098
        /*0204*/ 	.short	0x0100
        /*0206*/ 	.byte	0x09
	.zero		1


	//   ....[20]....
        /*0208*/ 	.word	0x00001820
        /*020c*/ 	.word	0x000000ff
        /*0210*/ 	.word	0xfffffff8
        /*0214*/ 	.short	0x010a
        /*0216*/ 	.byte	0x2b
	.zero		1


	//   ....[21]....
        /*0218*/ 	.word	0x000019e0
        /*021c*/ 	.word	0x00000003
        /*0220*/ 	.word	0x00000000
        /*0224*/ 	.short	0x010a
        /*0226*/ 	.byte	0x3f
	.zero		1


	//   ....[22]....
        /*0228*/ 	.word	0x00001a20
        /*022c*/ 	.word	0x00000003
        /*0230*/ 	.word	0x00000000
        /*0234*/ 	.short	0x010a
        /*0236*/ 	.byte	0x3f
	.zero		1


	//   ....[23]....
        /*0238*/ 	.word	0x00001ee0
        /*023c*/ 	.word	0x000000ff
        /*0240*/ 	.word	0x00000000
        /*0244*/ 	.short	0x010a
        /*0246*/ 	.byte	0x04
	.zero		1


	//   ....[24]....
        /*0248*/ 	.word	0x00001f20
        /*024c*/ 	.word	0x000000ff
        /*0250*/ 	.word	0x00000000
        /*0254*/ 	.short	0x010a
        /*0256*/ 	.byte	0x04
	.zero		1


	//   ....[25]....
        /*0258*/ 	.word	0x00002340
        /*025c*/ 	.word	0x00000005
        /*0260*/ 	.word	0x00000000
        /*0264*/ 	.short	0x0101
        /*0266*/ 	.byte	0x3f
	.zero		1


	//   ....[26]....
        /*0268*/ 	.word	0x00002450
        /*026c*/ 	.word	0x00000003
        /*0270*/ 	.word	0x00000000
        /*0274*/ 	.short	0x0101
        /*0276*/ 	.byte	0x30
	.zero		1


	//   ....[27]....
        /*0278*/ 	.word	0x00002580
        /*027c*/ 	.word	0x00000000
        /*0280*/ 	.word	0x00000000
        /*0284*/ 	.short	0x0101
        /*0286*/ 	.byte	0x3f
	.zero		1


	//   ....[28]....
        /*0288*/ 	.word	0x00002600
        /*028c*/ 	.word	0x000000ff
        /*0290*/ 	.word	0x00000008
        /*0294*/ 	.short	0x010a
        /*0296*/ 	.byte	0x2b
	.zero		1


	//   ....[29]....
        /*0298*/ 	.word	0x00004970
        /*029c*/ 	.word	0x00000000
        /*02a0*/ 	.word	0x00000000
        /*02a4*/ 	.short	0x0101
        /*02a6*/ 	.byte	0x30
	.zero		1


	//   ....[30]....
        /*02a8*/ 	.word	0x000052c0
        /*02ac*/ 	.word	0x0000000e
        /*02b0*/ 	.word	0x00000038
        /*02b4*/ 	.short	0x010a
        /*02b6*/ 	.byte	0x3f
	.zero		1


	//   ....[31]....
        /*02b8*/ 	.word	0x000057e0
        /*02bc*/ 	.word	0x00000006
        /*02c0*/ 	.word	0x000000a8
        /*02c4*/ 	.short	0x0101
        /*02c6*/ 	.byte	0x3f
	.zero		1


	//   ....[32]....
        /*02c8*/ 	.word	0x00005eb0
        /*02cc*/ 	.word	0x00000007
        /*02d0*/ 	.word	0x00000000
        /*02d4*/ 	.short	0x010a
        /*02d6*/ 	.byte	0x3f
	.zero		1


	//   ....[33]....
        /*02d8*/ 	.word	0x00005f30
        /*02dc*/ 	.word	0x00000006
        /*02e0*/ 	.word	0x00000000
        /*02e4*/ 	.short	0x010a
        /*02e6*/ 	.byte	0x3f
	.zero		1


	//   ....[34]....
        /*02e8*/ 	.word	0x00005fc0
        /*02ec*/ 	.word	0x00000007
        /*02f0*/ 	.word	0x00000000
        /*02f4*/ 	.short	0x010a
        /*02f6*/ 	.byte	0x3f
	.zero		1


	//   ....[35]....
        /*02f8*/ 	.word	0x00006050
        /*02fc*/ 	.word	0x00000006
        /*0300*/ 	.word	0x00000000
        /*0304*/ 	.short	0x010a
        /*0306*/ 	.byte	0x3f
	.zero		1


	//   ....[36]....
        /*0308*/ 	.word	0x000060e0
        /*030c*/ 	.word	0x00000007
        /*0310*/ 	.word	0x00000000
        /*0314*/ 	.short	0x010a
        /*0316*/ 	.byte	0x3f
	.zero		1


	//   ....[37]....
        /*0318*/ 	.word	0x00006170
        /*031c*/ 	.word	0x00000006
        /*0320*/ 	.word	0x00000000
        /*0324*/ 	.short	0x010a
        /*0326*/ 	.byte	0x3f
	.zero		1


	//   ....[38]....
        /*0328*/ 	.word	0x00006200
        /*032c*/ 	.word	0x00000005
        /*0330*/ 	.word	0x00000000
        /*0334*/ 	.short	0x010a
        /*0336*/ 	.byte	0x3f
	.zero		1


	//   ....[39]....
        /*0338*/ 	.word	0x00006270
        /*033c*/ 	.word	0x00000003
        /*0340*/ 	.word	0xfffffff8
        /*0344*/ 	.short	0x010a
        /*0346*/ 	.byte	0x3f
	.zero		1


	//   ....[40]....
        /*0348*/ 	.word	0x000062c0
        /*034c*/ 	.word	0x00000003
        /*0350*/ 	.word	0x00000000
        /*0354*/ 	.short	0x010a
        /*0356*/ 	.byte	0x3f
	.zero		1


	//   ....[41]....
        /*0358*/ 	.word	0x00006320
        /*035c*/ 	.word	0x00000005
        /*0360*/ 	.word	0x00000000
        /*0364*/ 	.short	0x010a
        /*0366*/ 	.byte	0x3f
	.zero		1


	//   ....[42]....
        /*0368*/ 	.word	0x00006380
        /*036c*/ 	.word	0x00000003
        /*0370*/ 	.word	0x00000008
        /*0374*/ 	.short	0x010a
        /*0376*/ 	.byte	0x3f
	.zero		1


	//   ....[43]....
        /*0378*/ 	.word	0x00006450
        /*037c*/ 	.word	0x0000000e
        /*0380*/ 	.word	0x00000038
        /*0384*/ 	.short	0x010a
        /*0386*/ 	.byte	0x3f
	.zero		1


	//   ....[44]....
        /*0388*/ 	.word	0x00006520
        /*038c*/ 	.word	0x00000007
        /*0390*/ 	.word	0x00000000
        /*0394*/ 	.short	0x010a
        /*0396*/ 	.byte	0x3f
	.zero		1


	//   ....[45]....
        /*0398*/ 	.word	0x00006570
        /*039c*/ 	.word	0x00000006
        /*03a0*/ 	.word	0x00000000
        /*03a4*/ 	.short	0x010a
        /*03a6*/ 	.byte	0x3f
	.zero		1


	//   ....[46]....
        /*03a8*/ 	.word	0x000065c0
        /*03ac*/ 	.word	0x00000007
        /*03b0*/ 	.word	0x00000000
        /*03b4*/ 	.short	0x010a
        /*03b6*/ 	.byte	0x3f
	.zero		1


	//   ....[47]....
        /*03b8*/ 	.word	0x00006610
        /*03bc*/ 	.word	0x00000006
        /*03c0*/ 	.word	0x00000000
        /*03c4*/ 	.short	0x010a
        /*03c6*/ 	.byte	0x3f
	.zero		1


	//   ....[48]....
        /*03c8*/ 	.word	0x00006660
        /*03cc*/ 	.word	0x00000007
        /*03d0*/ 	.word	0x00000000
        /*03d4*/ 	.short	0x010a
        /*03d6*/ 	.byte	0x3f
	.zero		1


	//   ....[49]....
        /*03d8*/ 	.word	0x000066b0
        /*03dc*/ 	.word	0x00000006
        /*03e0*/ 	.word	0x00000000
        /*03e4*/ 	.short	0x010a
        /*03e6*/ 	.byte	0x3f
	.zero		1


	//----- nvinfo : EIATTR_NUM_MBARRIERS
	.align		4
.L_37:
        /*03e8*/ 	.byte	0x03, 0x38
        /*03ea*/ 	.short	0x0014


	//----- nvinfo : EIATTR_EXIT_INSTR_OFFSETS
	.align		4
        /*03ec*/ 	.byte	0x04, 0x1c
        /*03ee*/ 	.short	(.L_39 - .L_38)


	//   ....[0]....
.L_38:
        /*03f0*/ 	.word	0x00001400


	//   ....[1]....
        /*03f4*/ 	.word	0x00001460


	//   ....[2]....
        /*03f8*/ 	.word	0x00004fb0


	//   ....[3]....
        /*03fc*/ 	.word	0x00004fe0


	//   ....[4]....
        /*0400*/ 	.word	0x00006250


	//----- nvinfo : EIATTR_MAX_THREADS
	.align		4
.L_39:
        /*0404*/ 	.byte	0x04, 0x05
        /*0406*/ 	.short	(.L_41 - .L_40)
.L_40:
        /*0408*/ 	.word	0x00000180
        /*040c*/ 	.word	0x00000001
        /*0410*/ 	.word	0x00000001


	//----- nvinfo : EIATTR_CRS_STACK_SIZE
	.align		4
.L_41:
        /*0414*/ 	.byte	0x04, 0x1e
        /*0416*/ 	.short	(.L_43 - .L_42)
.L_42:
        /*0418*/ 	.word	0x00000000


	//----- nvinfo : EIATTR_CBANK_PARAM_SIZE
	.align		4
.L_43:
        /*041c*/ 	.byte	0x03, 0x19
        /*041e*/ 	.short	0x0470


	//----- nvinfo : EIATTR_PARAM_CBANK
	.align		4
        /*0420*/ 	.byte	0x04, 0x0a
        /*0422*/ 	.short	(.L_45 - .L_44)
	.align		4
.L_44:
        /*0424*/ 	.word	index@(.nv.constant0._ZN7cutlass13device_kernelINS_4gemm6kernel13GemmUniversalIN4cute5tupleIJiiiiEEENS1_10collective13CollectiveMmaINS1_34MainloopSm90TmaGmmaWarpSpecializedILi7ENS5_IJNS4_1CILi1EEENSA_ILi2EEESB_EEENS1_32KernelTmaWarpSpecializedPingpongEEENS5_IJNSA_ILi64EEESG_NSA_ILi128EEEEEENS_10bfloat16_tENS5_IJlSB_lEEESJ_SK_NS4_8TiledMMAINS4_8MMA_AtomIJNS4_4SM904GMMA27MMA_64x64x16_F32BF16BF16_SSILNSO_5MajorE0ELSQ_0ELNSO_7ScaleInE1ELSR_1EEEEEENS4_6LayoutINS5_IJSB_SB_SB_EEENS5_IJNSA_ILi0EEESW_SW_EEEEENS5_IJNS4_10UnderscoreESZ_SZ_EEEEENS4_23SM90_TMA_LOAD_MULTICASTENS4_14ComposedLayoutINS4_7SwizzleILi3ELi4ELi3EEENS4_18smem_ptr_flag_bitsILi16EEENSU_INS5_IJNSA_ILi8EEESG_EEENS5_IJSG_SB_EEEEEEEvNS4_8identityENS4_13SM90_TMA_LOADES1C_vS1D_EENS_8epilogue10collective6detail29Sm90TmaWarpSpecializedAdapterINS1H_15DefaultEpilogueISJ_SK_SK_NS1G_6thread17LinearCombinationISJ_Li1EffLNS1L_9ScaleType4KindE0ELNS_15FloatRoundStyleE2ESJ_EENS1_15EpilogueDefaultEEEEEvvEEEEvNT_6ParamsE)
        /*0428*/ 	.short	0x0210
        /*042a*/ 	.short	0x0470


	//----- nvinfo : EIATTR_SW_WAR
	.align		4
.L_45:
        /*042c*/ 	.byte	0x04, 0x36
        /*042e*/ 	.short	(.L_47 - .L_46)
.L_46:
        /*0430*/ 	.word	0x00000008
.L_47:


//--------------------- .nv.callgraph             --------------------------
	.section	.nv.callgraph,"",@"SHT_CUDA_CALLGRAPH"
	.align	4
	.sectionentsize	8
	.align		4
        /*0000*/ 	.word	0x00000000
	.align		4
        /*0004*/ 	.word	0xffffffff
	.align		4
        /*0008*/ 	.word	index@(_ZN7cutlass13device_kernelINS_4gemm6kernel13GemmUniversalIN4cute5tupleIJiiiiEEENS1_10collective13CollectiveMmaINS1_34MainloopSm90TmaGmmaWarpSpecializedILi7ENS5_IJNS4_1CILi1EEENSA_ILi2EEESB_EEENS1_32KernelTmaWarpSpecializedPingpongEEENS5_IJNSA_ILi64EEESG_NSA_ILi128EEEEEENS_10bfloat16_tENS5_IJlSB_lEEESJ_SK_NS4_8TiledMMAINS4_8MMA_AtomIJNS4_4SM904GMMA27MMA_64x64x16_F32BF16BF16_SSILNSO_5MajorE0ELSQ_0ELNSO_7ScaleInE1ELSR_1EEEEEENS4_6LayoutINS5_IJSB_SB_SB_EEENS5_IJNSA_ILi0EEESW_SW_EEEEENS5_IJNS4_10UnderscoreESZ_SZ_EEEEENS4_23SM90_TMA_LOAD_MULTICASTENS4_14ComposedLayoutINS4_7SwizzleILi3ELi4ELi3EEENS4_18smem_ptr_flag_bitsILi16EEENSU_INS5_IJNSA_ILi8EEESG_EEENS5_IJSG_SB_EEEEEEEvNS4_8identityENS4_13SM90_TMA_LOADES1C_vS1D_EENS_8epilogue10collective6detail29Sm90TmaWarpSpecializedAdapterINS1H_15DefaultEpilogueISJ_SK_SK_NS1G_6thread17LinearCombinationISJ_Li1EffLNS1L_9ScaleType4KindE0ELNS_15FloatRoundStyleE2ESJ_EENS1_15EpilogueDefaultEEEEEvvEEEEvNT_6ParamsE)
	.align		4
        /*000c*/ 	.word	index@(__assertfail)
	.align		4
        /*0010*/ 	.word	0x00000000
	.align		4
        /*0014*/ 	.word	0xfffffffe
	.align		4
        /*0018*/ 	.word	0x00000000
	.align		4
        /*001c*/ 	.word	0xfffffffd
	.align		4
        /*0020*/ 	.word	0x00000000
	.align		4
        /*0024*/ 	.word	0xfffffffc


//--------------------- .nv.constant4             --------------------------
	.section	.nv.constant4,"a",@progbits
	.align	8
	.align		8
.nv.constant4:
        /*0000*/ 	.dword	__assertfail
	.align		8
        /*0008*/ 	.dword	__unnamed_1
	.align		8
        /*0010*/ 	.dword	_ZN39_INTERNAL_6ef36915_4_k_cu_53b1ae75_26814cuda3std3__45__cpo5beginE
	.align		8
        /*0018*/ 	.dword	_ZN39_INTERNAL_6ef36915_4_k_cu_53b1ae75_26814cuda3std3__45__cpo3endE
	.align		8
        /*0020*/ 	.dword	_ZN39_INTERNAL_6ef36915_4_k_cu_53b1ae75_26814cuda3std3__45__cpo6cbeginE
	.align		8
        /*0028*/ 	.dword	_ZN39_INTERNAL_6ef36915_4_k_cu_53b1ae75_26814cuda3std3__45__cpo4cendE
	.align		8
        /*0030*/ 	.dword	_ZN39_INTERNAL_6ef36915_4_k_cu_53b1ae75_26814cuda3std3__441_GLOBAL__N__6ef36915_4_k_cu_53b1ae75_26816ignoreE
	.align		8
        /*0038*/ 	.dword	_ZN39_INTERNAL_6ef36915_4_k_cu_53b1ae75_26814cuda3std3__419piecewise_constructE
	.align		8
        /*0040*/ 	.dword	_ZN39_INTERNAL_6ef36915_4_k_cu_53b1ae75_26814cuda3std3__48in_placeE
	.align		8
        /*0048*/ 	.dword	_ZN39_INTERNAL_6ef36915_4_k_cu_53b1ae75_26814cuda3std6ranges3__45__cpo4swapE
	.align		8
        /*0050*/ 	.dword	_ZN39_INTERNAL_6ef36915_4_k_cu_53b1ae75_26814cuda3std6ranges3__45__cpo9iter_moveE
	.align		8
        /*0058*/ 	.dword	_ZN39_INTERNAL_6ef36915_4_k_cu_53b1ae75_26814cute7productE
	.align		8
        /*0060*/ 	.dword	_ZN39_INTERNAL_6ef36915_4_k_cu_53b1ae75_26814cute1_E
	.align		8
        /*0068*/ 	.dword	$str$22
	.align		8
        /*0070*/ 	.dword	$str$23


//--------------------- .text._ZN7cutlass13device_kernelINS_4gemm6kernel13GemmUniversalIN4cute5tupleIJiiiiEEENS1_10collective13CollectiveMmaINS1_34MainloopSm90TmaGmmaWarpSpecializedILi7ENS5_IJNS4_1CILi1EEENSA_ILi2EEESB_EEENS1_32KernelTmaWarpSpecializedPingpongEEENS5_IJNSA_ILi64EEESG_NSA_ILi128EEEEEENS_10bfloat16_tENS5_IJlSB_lEEESJ_SK_NS4_8TiledMMAINS4_8MMA_AtomIJNS4_4SM904GMMA27MMA_64x64x16_F32BF16BF16_SSILNSO_5MajorE0ELSQ_0ELNSO_7ScaleInE1ELSR_1EEEEEENS4_6LayoutINS5_IJSB_SB_SB_EEENS5_IJNSA_ILi0EEESW_SW_EEEEENS5_IJNS4_10UnderscoreESZ_SZ_EEEEENS4_23SM90_TMA_LOAD_MULTICASTENS4_14ComposedLayoutINS4_7SwizzleILi3ELi4ELi3EEENS4_18smem_ptr_flag_bitsILi16EEENSU_INS5_IJNSA_ILi8EEESG_EEENS5_IJSG_SB_EEEEEEEvNS4_8identityENS4_13SM90_TMA_LOADES1C_vS1D_EENS_8epilogue10collective6detail29Sm90TmaWarpSpecializedAdapterINS1H_15DefaultEpilogueISJ_SK_SK_NS1G_6thread17LinearCombinationISJ_Li1EffLNS1L_9ScaleType4KindE0ELNS_15FloatRoundStyleE2ESJ_EENS1_15EpilogueDefaultEEEEEvvEEEEvNT_6ParamsE --------------------------
	.section	.text._ZN7cutlass13device_kernelINS_4gemm6kernel13GemmUniversalIN4cute5tupleIJiiiiEEENS1_10collective13CollectiveMmaINS1_34MainloopSm90TmaGmmaWarpSpecializedILi7ENS5_IJNS4_1CILi1EEENSA_ILi2EEESB_EEENS1_32KernelTmaWarpSpecializedPingpongEEENS5_IJNSA_ILi64EEESG_NSA_ILi128EEEEEENS_10bfloat16_tENS5_IJlSB_lEEESJ_SK_NS4_8TiledMMAINS4_8MMA_AtomIJNS4_4SM904GMMA27MMA_64x64x16_F32BF16BF16_SSILNSO_5MajorE0ELSQ_0ELNSO_7ScaleInE1ELSR_1EEEEEENS4_6LayoutINS5_IJSB_SB_SB_EEENS5_IJNSA_ILi0EEESW_SW_EEEEENS5_IJNS4_10UnderscoreESZ_SZ_EEEEENS4_23SM90_TMA_LOAD_MULTICASTENS4_14ComposedLayoutINS4_7SwizzleILi3ELi4ELi3EEENS4_18smem_ptr_flag_bitsILi16EEENSU_INS5_IJNSA_ILi8EEESG_EEENS5_IJSG_SB_EEEEEEEvNS4_8identityENS4_13SM90_TMA_LOADES1C_vS1D_EENS_8epilogue10collective6detail29Sm90TmaWarpSpecializedAdapterINS1H_15DefaultEpilogueISJ_SK_SK_NS1G_6thread17LinearCombinationISJ_Li1EffLNS1L_9ScaleType4KindE0ELNS_15FloatRoundStyleE2ESJ_EENS1_15EpilogueDefaultEEEEEvvEEEEvNT_6ParamsE,"ax",@progbits
	.align	128
.text._ZN7cutlass13device_kernelINS_4gemm6kernel13GemmUniversalIN4cute5tupleIJiiiiEEENS1_10collective13CollectiveMmaINS1_34MainloopSm90TmaGmmaWarpSpecializedILi7ENS5_IJNS4_1CILi1EEENSA_ILi2EEESB_EEENS1_32KernelTmaWarpSpecializedPingpongEEENS5_IJNSA_ILi64EEESG_NSA_ILi128EEEEEENS_10bfloat16_tENS5_IJlSB_lEEESJ_SK_NS4_8TiledMMAINS4_8MMA_AtomIJNS4_4SM904GMMA27MMA_64x64x16_F32BF16BF16_SSILNSO_5MajorE0ELSQ_0ELNSO_7ScaleInE1ELSR_1EEEEEENS4_6LayoutINS5_IJSB_SB_SB_EEENS5_IJNSA_ILi0EEESW_SW_EEEEENS5_IJNS4_10UnderscoreESZ_SZ_EEEEENS4_23SM90_TMA_LOAD_MULTICASTENS4_14ComposedLayoutINS4_7SwizzleILi3ELi4ELi3EEENS4_18smem_ptr_flag_bitsILi16EEENSU_INS5_IJNSA_ILi8EEESG_EEENS5_IJSG_SB_EEEEEEEvNS4_8identityENS4_13SM90_TMA_LOADES1C_vS1D_EENS_8epilogue10collective6detail29Sm90TmaWarpSpecializedAdapterINS1H_15DefaultEpilogueISJ_SK_SK_NS1G_6thread17LinearCombinationISJ_Li1EffLNS1L_9ScaleType4KindE0ELNS_15FloatRoundStyleE2ESJ_EENS1_15EpilogueDefaultEEEEEvvEEEEvNT_6ParamsE:
        .type           _ZN7cutlass13device_kernelINS_4gemm6kernel13GemmUniversalIN4cute5tupleIJiiiiEEENS1_10collective13CollectiveMmaINS1_34MainloopSm90TmaGmmaWarpSpecializedILi7ENS5_IJNS4_1CILi1EEENSA_ILi2EEESB_EEENS1_32KernelTmaWarpSpecializedPingpongEEENS5_IJNSA_ILi64EEESG_NSA_ILi128EEEEEENS_10bfloat16_tENS5_IJlSB_lEEESJ_SK_NS4_8TiledMMAINS4_8MMA_AtomIJNS4_4SM904GMMA27MMA_64x64x16_F32BF16BF16_SSILNSO_5MajorE0ELSQ_0ELNSO_7ScaleInE1ELSR_1EEEEEENS4_6LayoutINS5_IJSB_SB_SB_EEENS5_IJNSA_ILi0EEESW_SW_EEEEENS5_IJNS4_10UnderscoreESZ_SZ_EEEEENS4_23SM90_TMA_LOAD_MULTICASTENS4_14ComposedLayoutINS4_7SwizzleILi3ELi4ELi3EEENS4_18smem_ptr_flag_bitsILi16EEENSU_INS5_IJNSA_ILi8EEESG_EEENS5_IJSG_SB_EEEEEEEvNS4_8identityENS4_13SM90_TMA_LOADES1C_vS1D_EENS_8epilogue10collective6detail29Sm90TmaWarpSpecializedAdapterINS1H_15DefaultEpilogueISJ_SK_SK_NS1G_6thread17LinearCombinationISJ_Li1EffLNS1L_9ScaleType4KindE0ELNS_15FloatRoundStyleE2ESJ_EENS1_15EpilogueDefaultEEEEEvvEEEEvNT_6ParamsE,@function
        .size           _ZN7cutlass13device_kernelINS_4gemm6kernel13GemmUniversalIN4cute5tupleIJiiiiEEENS1_10collective13CollectiveMmaINS1_34MainloopSm90TmaGmmaWarpSpecializedILi7ENS5_IJNS4_1CILi1EEENSA_ILi2EEESB_EEENS1_32KernelTmaWarpSpecializedPingpongEEENS5_IJNSA_ILi64EEESG_NSA_ILi128EEEEEENS_10bfloat16_tENS5_IJlSB_lEEESJ_SK_NS4_8TiledMMAINS4_8MMA_AtomIJNS4_4SM904GMMA27MMA_64x64x16_F32BF16BF16_SSILNSO_5MajorE0ELSQ_0ELNSO_7ScaleInE1ELSR_1EEEEEENS4_6LayoutINS5_IJSB_SB_SB_EEENS5_IJNSA_ILi0EEESW_SW_EEEEENS5_IJNS4_10UnderscoreESZ_SZ_EEEEENS4_23SM90_TMA_LOAD_MULTICASTENS4_14ComposedLayoutINS4_7SwizzleILi3ELi4ELi3EEENS4_18smem_ptr_flag_bitsILi16EEENSU_INS5_IJNSA_ILi8EEESG_EEENS5_IJSG_SB_EEEEEEEvNS4_8identityENS4_13SM90_TMA_LOADES1C_vS1D_EENS_8epilogue10collective6detail29Sm90TmaWarpSpecializedAdapterINS1H_15DefaultEpilogueISJ_SK_SK_NS1G_6thread17LinearCombinationISJ_Li1EffLNS1L_9ScaleType4KindE0ELNS_15FloatRoundStyleE2ESJ_EENS1_15EpilogueDefaultEEEEEvvEEEEvNT_6ParamsE,(.L_x_145 - _ZN7cutlass13device_kernelINS_4gemm6kernel13GemmUniversalIN4cute5tupleIJiiiiEEENS1_10collective13CollectiveMmaINS1_34MainloopSm90TmaGmmaWarpSpecializedILi7ENS5_IJNS4_1CILi1EEENSA_ILi2EEESB_EEENS1_32KernelTmaWarpSpecializedPingpongEEENS5_IJNSA_ILi64EEESG_NSA_ILi128EEEEEENS_10bfloat16_tENS5_IJlSB_lEEESJ_SK_NS4_8TiledMMAINS4_8MMA_AtomIJNS4_4SM904GMMA27MMA_64x64x16_F32BF16BF16_SSILNSO_5MajorE0ELSQ_0ELNSO_7ScaleInE1ELSR_1EEEEEENS4_6LayoutINS5_IJSB_SB_SB_EEENS5_IJNSA_ILi0EEESW_SW_EEEEENS5_IJNS4_10UnderscoreESZ_SZ_EEEEENS4_23SM90_TMA_LOAD_MULTICASTENS4_14ComposedLayoutINS4_7SwizzleILi3ELi4ELi3EEENS4_18smem_ptr_flag_bitsILi16EEENSU_INS5_IJNSA_ILi8EEESG_EEENS5_IJSG_SB_EEEEEEEvNS4_8identityENS4_13SM90_TMA_LOADES1C_vS1D_EENS_8epilogue10collective6detail29Sm90TmaWarpSpecializedAdapterINS1H_15DefaultEpilogueISJ_SK_SK_NS1G_6thread17LinearCombinationISJ_Li1EffLNS1L_9ScaleType4KindE0ELNS_15FloatRoundStyleE2ESJ_EENS1_15EpilogueDefaultEEEEEvvEEEEvNT_6ParamsE)
        .other          _ZN7cutlass13device_kernelINS_4gemm6kernel13GemmUniversalIN4cute5tupleIJiiiiEEENS1_10collective13CollectiveMmaINS1_34MainloopSm90TmaGmmaWarpSpecializedILi7ENS5_IJNS4_1CILi1EEENSA_ILi2EEESB_EEENS1_32KernelTmaWarpSpecializedPingpongEEENS5_IJNSA_ILi64EEESG_NSA_ILi128EEEEEENS_10bfloat16_tENS5_IJlSB_lEEESJ_SK_NS4_8TiledMMAINS4_8MMA_AtomIJNS4_4SM904GMMA27MMA_64x64x16_F32BF16BF16_SSILNSO_5MajorE0ELSQ_0ELNSO_7ScaleInE1ELSR_1EEEEEENS4_6LayoutINS5_IJSB_SB_SB_EEENS5_IJNSA_ILi0EEESW_SW_EEEEENS5_IJNS4_10UnderscoreESZ_SZ_EEEEENS4_23SM90_TMA_LOAD_MULTICASTENS4_14ComposedLayoutINS4_7SwizzleILi3ELi4ELi3EEENS4_18smem_ptr_flag_bitsILi16EEENSU_INS5_IJNSA_ILi8EEESG_EEENS5_IJSG_SB_EEEEEEEvNS4_8identityENS4_13SM90_TMA_LOADES1C_vS1D_EENS_8epilogue10collective6detail29Sm90TmaWarpSpecializedAdapterINS1H_15DefaultEpilogueISJ_SK_SK_NS1G_6thread17LinearCombinationISJ_Li1EffLNS1L_9ScaleType4KindE0ELNS_15FloatRoundStyleE2ESJ_EENS1_15EpilogueDefaultEEEEEvvEEEEvNT_6ParamsE,@"STO_CUDA_ENTRY STV_DEFAULT"
_ZN7cutlass13device_kernelINS_4gemm6kernel13GemmUniversalIN4cute5tupleIJiiiiEEENS1_10collective13CollectiveMmaINS1_34MainloopSm90TmaGmmaWarpSpecializedILi7ENS5_IJNS4_1CILi1EEENSA_ILi2EEESB_EEENS1_32KernelTmaWarpSpecializedPingpongEEENS5_IJNSA_ILi64EEESG_NSA_ILi128EEEEEENS_10bfloat16_tENS5_IJlSB_lEEESJ_SK_NS4_8TiledMMAINS4_8MMA_AtomIJNS4_4SM904GMMA27MMA_64x64x16_F32BF16BF16_SSILNSO_5MajorE0ELSQ_0ELNSO_7ScaleInE1ELSR_1EEEEEENS4_6LayoutINS5_IJSB_SB_SB_EEENS5_IJNSA_ILi0EEESW_SW_EEEEENS5_IJNS4_10UnderscoreESZ_SZ_EEEEENS4_23SM90_TMA_LOAD_MULTICASTENS4_14ComposedLayoutINS4_7SwizzleILi3ELi4ELi3EEENS4_18smem_ptr_flag_bitsILi16EEENSU_INS5_IJNSA_ILi8EEESG_EEENS5_IJSG_SB_EEEEEEEvNS4_8identityENS4_13SM90_TMA_LOADES1C_vS1D_EENS_8epilogue10collective6detail29Sm90TmaWarpSpecializedAdapterINS1H_15DefaultEpilogueISJ_SK_SK_NS1G_6thread17LinearCombinationISJ_Li1EffLNS1L_9ScaleType4KindE0ELNS_15FloatRoundStyleE2ESJ_EENS1_15EpilogueDefaultEEEEEvvEEEEvNT_6ParamsE:
[----:B------:R-:W0:Y:S02]  /*0000*/  LDC R1, c[0x0][0x28] ;  /* 0x00000a00ff017b82 */ /* 0x000e240000000800 */
[----:B0-----:R-:W-:Y:S01]  /*0010*/  VIADD R1, R1, 0xfffffff8 ;  /* 0xfffffff801017836 */ /* 0x001fe20000000000 */
[----:B------:R-:W0:Y:S01]  /*0020*/  S2R R4, SR_TID.X ;  /* 0x0000000000047919 */ /* 0x000e220000002100 */
[----:B------:R-:W-:Y:S01]  /*0030*/  ELECT P0, URZ, PT ;  /* 0x00000000003f782f */ /* 0x000fe20003800000 */
[----:B------:R-:W-:Y:S01]  /*0040*/  BSSY B0, `(.L_x_0) ;  /* 0x000000f000007945 */ /* 0x000fe20003800000 */
[--C-:B0-----:R-:W-:Y:S02]  /*0050*/  SHF.R.U32.HI R0, RZ, 0x5, R4.reuse ;  /* 0x00000005ff007819 */ /* 0x101fe40000011604 */
[----:B------:R-:W-:-:S03]  /*0060*/  SHF.R.U32.HI R7, RZ, 0x7, R4 ;  /* 0x00000007ff077819 */ /* 0x000fc60000011604 */
[----:B------:R-:W0:Y:S04]  /*0070*/  SHFL.IDX PT, R2, R0, RZ, 0x1f ;  /* 0x00001fff00027589 */ /* 0x000e2800000e0000 */
[----:B------:R1:W2:Y:S01]  /*0080*/  SHFL.IDX PT, R8, R7, RZ, 0x1f ;  /* 0x00001fff07087589 */ /* 0x0002a200000e0000 */
[----:B0-----:R-:W-:-:S13]  /*0090*/  ISETP.NE.OR P0, PT, R2, RZ, !P0 ;  /* 0x000000ff0200720c */ /* 0x001fda0004705670 */
[----:B-12---:R-:W-:Y:S05]  /*00a0*/  @P0 BRA `(.L_x_1) ;  /* 0x0000000000200947 */ /* 0x006fea0003800000 */
[----:B------:R-:W-:Y:S02]  /*00b0*/  ULDC.64 UR4, c[0x0][0x198] ;  /* 0x0000660000047ab9 */ /* 0x000fe40000000a00 */
[----:B------:R-:W-:Y:S02]  /*00c0*/  UIADD3 UR6, UP0, UR4, 0xf0, URZ ;  /* 0x000000f004067890 */ /* 0x000fe4000ff1e03f */
[----:B------:R-:W-:Y:S02]  /*00d0*/  UIADD3 UR4, UP1, UR4, 0x1f0, URZ ;  /* 0x000001f004047890 */ /* 0x000fe4000ff3e03f */
[----:B------:R-:W-:Y:S02]  /*00e0*/  UIADD3.X UR7, URZ, UR5, URZ, UP0, !UPT ;  /* 0x000000053f077290 */ /* 0x000fe400087fe43f */
[----:B------:R-:W-:-:S07]  /*00f0*/  UIADD3.X UR5, URZ, UR5, URZ, UP1, !UPT ;  /* 0x000000053f057290 */ /* 0x000fce0008ffe43f */
[----:B------:R0:W-:Y:S02]  /*0100*/  UTMACCTL.PF [UR6] ;  /* 0x00000000060079b9 */ /* 0x0001e40008040000 */
[----:B------:R0:W-:Y:S02]  /*0110*/  UTMACCTL.PF [UR4] ;  /* 0x00000000040079b9 */ /* 0x0001e40008040000 */
[----:B0-----:R-:W-:Y:S01]  /*0120*/  NOP ;  /* 0x0000000000007918 */ /* 0x001fe20000000000 */
.L_x_1:
[----:B------:R-:W-:Y:S05]  /*0130*/  BSYNC B0 ;  /* 0x0000000000007941 */ /* 0x000fea0003800000 */
.L_x_0:
[----:B------:R-:W0:Y:S01]  /*0140*/  SHFL.IDX PT, R9, R0, RZ, 0x1f ;  /* 0x00001fff00097589 */ /* 0x000e2200000e0000 */
[----:B------:R-:W-:Y:S02]  /*0150*/  SHF.R.S32.HI R3, RZ, 0x1f, R4 ;  /* 0x0000001fff037819 */ /* 0x000fe40000011404 */
[----:B0-----:R-:W-:-:S13]  /*0160*/  ISETP.NE.AND P0, PT, R9, RZ, PT ;  /* 0x000000ff0900720c */ /* 0x001fda0003f05270 */
[----:B------:R-:W-:Y:S05]  /*0170*/  @P0 BRA `(.L_x_2) ;  /* 0x0000000000700947 */ /* 0x000fea0003800000 */
[----:B------:R-:W0:Y:S01]  /*0180*/  S2UR UR8, SR_CgaCtaId ;  /* 0x00000000000879c3 */ /* 0x000e220000008800 */
[----:B------:R-:W-:Y:S01]  /*0190*/  UMOV UR4, 0x400 ;  /* 0x0000040000047882 */ /* 0x000fe20000000000 */
[----:B------:R-:W-:Y:S01]  /*01a0*/  UMOV UR5, 0x1 ;  /* 0x0000000100057882 */ /* 0x000fe20000000000 */
[----:B------:R-:W-:Y:S01]  /*01b0*/  UMOV UR6, 0x2 ;  /* 0x0000000200067882 */ /* 0x000fe20000000000 */
[----:B------:R-:W-:Y:S01]  /*01c0*/  ELECT P0, URZ, PT ;  /* 0x00000000003f782f */ /* 0x000fe20003800000 */
[----:B------:R-:W-:-:S04]  /*01d0*/  UIADD3 UR6, -UR6, 0x100000, URZ ;  /* 0x0010000006067890 */ /* 0x000fc8000fffe13f */
[----:B------:R-:W-:Y:S02]  /*01e0*/  USHF.L.U32 UR7, UR6, 0xb, URZ ;  /* 0x0000000b06077899 */ /* 0x000fe4000800063f */
[----:B------:R-:W-:Y:S02]  /*01f0*/  USHF.L.U32 UR6, UR6, 0x1, URZ ;  /* 0x0000000106067899 */ /* 0x000fe4000800063f */
[----:B0-----:R-:W-:Y:S02]  /*0200*/  ULEA UR8, UR8, UR4, 0x18 ;  /* 0x0000000408087291 */ /* 0x001fe4000f8ec03f */
[----:B------:R-:W-:-:S04]  /*0210*/  UIADD3 UR4, -UR5, 0x100000, URZ ;  /* 0x0010000005047890 */ /* 0x000fc8000fffe13f */
[----:B------:R-:W-:Y:S02]  /*0220*/  USHF.L.U32 UR5, UR4, 0xb, URZ ;  /* 0x0000000b04057899 */ /* 0x000fe4000800063f */
[----:B------:R-:W-:Y:S01]  /*0230*/  USHF.L.U32 UR4, UR4, 0x1, URZ ;  /* 0x0000000104047899 */ /* 0x000fe2000800063f */
[----:B------:R-:W0:Y:S11]  /*0240*/  FENCE.VIEW.ASYNC.S ;  /* 0x00000000000073c6 */ /* 0x000e360000000000 */
[----:B0-----:R0:W1:Y:S01]  /*0250*/  SYNCS.EXCH.64 URZ, [UR8], UR4 ;  /* 0x00000004083f75b2 */ /* 0x0010620008000100 */
[----:B------:R0:W2:Y:S01]  /*0260*/  SYNCS.EXCH.64 URZ, [UR8+0x38], UR6 ;  /* 0x00003806083f75b2 */ /* 0x0000a20008000100 */
[----:B------:R0:W3:Y:S01]  /*0270*/  SYNCS.EXCH.64 URZ, [UR8+0x8], UR4 ;  /* 0x00000804083f75b2 */ /* 0x0000e20008000100 */
[----:B------:R0:W4:Y:S01]  /*0280*/  SYNCS.EXCH.64 URZ, [UR8+0x40], UR6 ;  /* 0x00004006083f75b2 */ /* 0x0001220008000100 */
[----:B------:R0:W0:Y:S01]  /*0290*/  SYNCS.EXCH.64 URZ, [UR8+0x10], UR4 ;  /* 0x00001004083f75b2 */ /* 0x0000220008000100 */
        /* <DEDUP_REMOVED lines=9> */
[----:B------:R-:W-:Y:S01]  /*0330*/  NOP ;  /* 0x0000000000007918 */ /* 0x000fe20000000000 */
.L_x_2:
[----:B------:R-:W5:Y:S01]  /*0340*/  SHFL.IDX PT, R12, R0, RZ, 0x1f ;  /* 0x00001fff000c7589 */ /* 0x000f6200000e0000 */
[----:B------:R-:W-:Y:S01]  /*0350*/  LEA.HI R3, R3, R4, RZ, 0x7 ;  /* 0x0000000403037211 */ /* 0x000fe200078f38ff */
[----:B------:R-:W1:Y:S01]  /*0360*/  S2UR UR12, SR_CTAID.X ;  /* 0x00000000000c79c3 */ /* 0x000e620000002500 */
[----:B------:R-:W-:Y:S01]  /*0370*/  ELECT P0, URZ, PT ;  /* 0x00000000003f782f */ /* 0x000fe20003800000 */
[----:B------:R2:W3:Y:S01]  /*0380*/  SHFL.IDX PT, R11, R0, RZ, 0x1f ;  /* 0x00001fff000b7589 */ /* 0x0004e200000e0000 */
[----:B------:R-:W-:Y:S02]  /*0390*/  LOP3.LUT R3, R3, 0xffffff80, RZ, 0xc0, !PT ;  /* 0xffffff8003037812 */ /* 0x000fe400078ec0ff */
[----:B------:R-:W-:Y:S01]  /*03a0*/  ELECT P1, URZ, PT ;  /* 0x00000000003f782f */ /* 0x000fe20003820000 */
[----:B------:R-:W-:Y:S01]  /*03b0*/  NOP ;  /* 0x0000000000007918 */ /* 0x000fe20000000000 */
[----:B------:R-:W4:Y:S01]  /*03c0*/  S2R R6, SR_CTAID.Y ;  /* 0x0000000000067919 */ /* 0x000f220000002600 */
[----:B0-----:R-:W-:Y:S01]  /*03d0*/  ULDC UR4, c[0x0][0x150] ;  /* 0x0000540000047ab9 */ /* 0x001fe20000000800 */
[----:B------:R-:W-:Y:S01]  /*03e0*/  IMAD.IADD R5, R4, 0x1, -R3 ;  /* 0x0000000104057824 */ /* 0x000fe200078e0a03 */
[----:B------:R-:W0:Y:S01]  /*03f0*/  LDC R25, c[0x0][0x148] ;  /* 0x00005200ff197b82 */ /* 0x000e220000000800 */
[----:B--2---:R-:W-:Y:S01]  /*0400*/  SHF.R.S32.HI R0, RZ, 0x1f, R9 ;  /* 0x0000001fff007819 */ /* 0x004fe20000011409 */
[----:B------:R-:W2:Y:S01]  /*0410*/  SHFL.IDX PT, R15, R7, RZ, 0x1f ;  /* 0x00001fff070f7589 */ /* 0x000ea200000e0000 */
[----:B------:R-:W-:Y:S01]  /*0420*/  UMOV UR11, 0x80 ;  /* 0x00000080000b7882 */ /* 0x000fe20000000000 */
[----:B------:R-:W-:Y:S01]  /*0430*/  SHF.R.S32.HI R20, RZ, 0x1f, R5 ;  /* 0x0000001fff147819 */ /* 0x000fe20000011405 */
[----:B------:R-:W-:Y:S01]  /*0440*/  NOP ;  /* 0x0000000000007918 */ /* 0x000fe20000000000 */
[----:B------:R-:W-:Y:S01]  /*0450*/  LEA.HI R0, R0, R9, RZ, 0x2 ;  /* 0x0000000900007211 */ /* 0x000fe200078f10ff */
[----:B------:R-:W-:Y:S01]  /*0460*/  VIADD R35, R8, 0xffffffff ;  /* 0xffffffff08237836 */ /* 0x000fe20000000000 */
[----:B------:R-:W-:Y:S01]  /*0470*/  LEA.HI R3, R20, R5, RZ, 0x3 ;  /* 0x0000000514037211 */ /* 0x000fe200078f18ff */
[----:B------:R-:W2:Y:S01]  /*0480*/  LDC R13, c[0x0][0x140] ;  /* 0x00005000ff0d7b82 */ /* 0x000ea20000000800 */
[----:B------:R-:W-:-:S02]  /*0490*/  LOP3.LUT R0, R0, 0x3ffffffc, RZ, 0xc0, !PT ;  /* 0x3ffffffc00007812 */ /* 0x000fc400078ec0ff */
[--C-:B------:R-:W-:Y:S02]  /*04a0*/  SHF.R.S32.HI R10, RZ, 0x3, R3.reuse ;  /* 0x00000003ff0a7819 */ /* 0x100fe40000011403 */
[----:B------:R-:W-:Y:S01]  /*04b0*/  SHF.R.S32.HI R3, RZ, 0x1f, R3 ;  /* 0x0000001fff037819 */ /* 0x000fe20000011403 */
[----:B------:R-:W-:Y:S01]  /*04c0*/  IMAD.IADD R0, R9, 0x1, -R0 ;  /* 0x0000000109007824 */ /* 0x000fe200078e0a00 */
[----:B-----5:R-:W-:Y:S02]  /*04d0*/  ISETP.NE.OR P0, PT, R12, RZ, !P0 ;  /* 0x000000ff0c00720c */ /* 0x020fe40004705670 */
[----:B------:R-:W-:Y:S01]  /*04e0*/  LEA.HI R3, R3, R10, RZ, 0x2 ;  /* 0x0000000a03037211 */ /* 0x000fe200078f10ff */
[----:B------:R-:W5:Y:S01]  /*04f0*/  LDC R12, c[0x0][0x144] ;  /* 0x00005100ff0c7b82 */ /* 0x000f620000000800 */
[----:B---3--:R-:W-:Y:S02]  /*0500*/  ISETP.NE.OR P1, PT, R11, RZ, !P1 ;  /* 0x000000ff0b00720c */ /* 0x008fe40004f25670 */
[----:B------:R-:W-:-:S02]  /*0510*/  LOP3.LUT R11, R3, 0xfffffffc, RZ, 0xc0, !PT ;  /* 0xfffffffc030b7812 */ /* 0x000fc400078ec0ff */
[----:B------:R-:W-:Y:S02]  /*0520*/  SHF.R.S32.HI R3, RZ, 0x1f, R2 ;  /* 0x0000001fff037819 */ /* 0x000fe40000011402 */
[----:B------:R-:W-:Y:S01]  /*0530*/  ISETP.GE.U32.AND P5, PT, R35, 0x2, PT ;  /* 0x000000022300780c */ /* 0x000fe20003fa6070 */
[----:B------:R-:W-:Y:S01]  /*0540*/  IMAD.IADD R11, R10, 0x1, -R11 ;  /* 0x000000010a0b7824 */ /* 0x000fe200078e0a0b */
[----:B-1----:R-:W-:Y:S01]  /*0550*/  I2FP.F32.U32 R10, UR12 ;  /* 0x0000000c000a7c45 */ /* 0x002fe20008201000 */
[----:B------:R-:W-:Y:S01]  /*0560*/  VOTEU.ALL UP0, P0 ;  /* 0x00000000003f7886 */ /* 0x000fe20000000000 */
[----:B----4-:R-:W-:Y:S01]  /*0570*/  I2FP.F32.U32 R9, R6 ;  /* 0x0000000600097245 */ /* 0x010fe20000201000 */
[----:B------:R-:W-:Y:S01]  /*0580*/  IMAD R0, R0, 0x4, R11 ;  /* 0x0000000400007824 */ /* 0x000fe200078e020b */
[----:B------:R-:W-:Y:S01]  /*0590*/  LEA.HI R3, R3, R2, RZ, 0x2 ;  /* 0x0000000203037211 */ /* 0x000fe200078f10ff */
[----:B------:R-:W-:Y:S01]  /*05a0*/  VOTEU.ALL UP1, P1 ;  /* 0x00000000003f7886 */ /* 0x000fe20000820000 */
[----:B------:R-:W-:Y:S01]  /*05b0*/  FMUL R10, R10, UR4 ;  /* 0x000000040a0a7c20 */ /* 0x000fe20008400000 */
[----:B------:R-:W1:Y:S01]  /*05c0*/  @!UP0 S2UR UR7, SR_CgaCtaId ;  /* 0x00000000000789c3 */ /* 0x000e620000008800 */
[----:B------:R-:W-:Y:S01]  /*05d0*/  ULDC UR4, c[0x0][0x154] ;  /* 0x0000550000047ab9 */ /* 0x000fe20000000800 */
[----:B------:R-:W-:Y:S01]  /*05e0*/  LOP3.LUT R3, R3, 0xfffffffc, RZ, 0xc0, !PT ;  /* 0xfffffffc03037812 */ /* 0x000fe200078ec0ff */
[----:B------:R-:W-:Y:S01]  /*05f0*/  FMUL R9, R9, UR4 ;  /* 0x0000000409097c20 */ /* 0x000fe20008400000 */
[----:B------:R-:W-:Y:S01]  /*0600*/  UMOV UR4, 0x20 ;  /* 0x0000002000047882 */ /* 0x000fe20000000000 */
[----:B------:R-:W3:Y:S01]  /*0610*/  F2I.U32.TRUNC.NTZ R10, R10 ;  /* 0x0000000a000a7305 */ /* 0x000ee2000020f000 */
[----:B------:R-:W-:Y:S01]  /*0620*/  @!UP0 UMOV UR6, 0x400 ;  /* 0x0000040000068882 */ /* 0x000fe20000000000 */
[----:B------:R-:W-:Y:S01]  /*0630*/  IMAD.IADD R14, R2, 0x1, -R3 ;  /* 0x00000001020e7824 */ /* 0x000fe200078e0a03 */
[----:B------:R-:W4:Y:S01]  /*0640*/  @!UP1 S2UR UR10, SR_CgaCtaId ;  /* 0x00000000000a99c3 */ /* 0x000f220000008800 */
[----:B------:R-:W-:Y:S01]  /*0650*/  IMAD.SHL.U32 R3, R0, 0x4, RZ ;  /* 0x0000000400037824 */ /* 0x000fe200078e00ff */
[----:B------:R-:W-:-:S04]  /*0660*/  @!UP0 UIADD3 UR4, -UR4, 0x100000, URZ ;  /* 0x0010000004048890 */ /* 0x000fc8000fffe13f */
[----:B------:R-:W-:Y:S02]  /*0670*/  @!UP0 USHF.L.U32 UR5, UR4, 0xb, URZ ;  /* 0x0000000b04058899 */ /* 0x000fe4000800063f */
[----:B------:R-:W-:Y:S01]  /*0680*/  @!UP0 USHF.L.U32 UR4, UR4, 0x1, URZ ;  /* 0x0000000104048899 */ /* 0x000fe2000800063f */
[----:B--2---:R-:W-:Y:S01]  /*0690*/  ISETP.EQ.U32.AND P3, PT, R13, 0x1, PT ;  /* 0x000000010d00780c */ /* 0x004fe20003f62070 */
[----:B------:R-:W-:Y:S01]  /*06a0*/  @!UP1 UMOV UR9, 0x400 ;  /* 0x0000040000099882 */ /* 0x000fe20000000000 */
[----:B------:R-:W2:Y:S01]  /*06b0*/  F2I.U32.TRUNC.NTZ R9, R9 ;  /* 0x0000000900097305 */ /* 0x000ea2000020f000 */
[----:B------:R-:W-:Y:S01]  /*06c0*/  LOP3.LUT R56, R0, 0xc, R3, 0x78, !PT ;  /* 0x0000000c00387812 */ /* 0x000fe200078e7803 */
[----:B------:R-:W-:Y:S01]  /*06d0*/  VOTEU.ALL UP2, P1 ;  /* 0x00000000003f7886 */ /* 0x000fe20000840000 */
[----:B------:R-:W-:Y:S01]  /*06e0*/  VOTEU.ALL UP3, P1 ;  /* 0x00000000003f7886 */ /* 0x000fe20000860000 */
[----:B------:R-:W-:Y:S01]  /*06f0*/  VOTEU.ALL UP4, P1 ;  /* 0x00000000003f7886 */ /* 0x000fe20000880000 */
[----:B------:R-:W-:Y:S01]  /*0700*/  VOTEU.ALL UP5, P1 ;  /* 0x00000000003f7886 */ /* 0x000fe200008a0000 */
[----:B------:R-:W-:Y:S01]  /*0710*/  ISETP.NE.AND P1, PT, R14, 0x3, PT ;  /* 0x000000030e00780c */ /* 0x000fe20003f25270 */
[----:B---3--:R-:W-:Y:S01]  /*0720*/  IMAD.MOV R21, RZ, RZ, -R10 ;  /* 0x000000ffff157224 */ /* 0x008fe200078e0a0a */
[----:B------:R-:W-:-:S02]  /*0730*/  R2UR UR43, R15 ;  /* 0x000000000f2b72ca */ /* 0x000fc400000e0000 */
[----:B------:R-:W-:Y:S01]  /*0740*/  ISETP.EQ.OR P1, PT, R14, RZ, !P1 ;  /* 0x000000ff0e00720c */ /* 0x000fe20004f22670 */
[----:B-1----:R-:W-:Y:S01]  /*0750*/  @!UP0 ULEA UR8, UR7, UR6, 0x18 ;  /* 0x0000000607088291 */ /* 0x002fe2000f8ec03f */
[----:B-----5:R-:W-:Y:S01]  /*0760*/  IMAD R21, R12, R21, UR12 ;  /* 0x0000000c0c157e24 */ /* 0x020fe2000f8e0215 */
[----:B------:R-:W-:-:S04]  /*0770*/  @!UP1 UIADD3 UR6, -UR11, 0x100000, URZ ;  /* 0x001000000b069890 */ /* 0x000fc8000fffe13f */
[----:B------:R-:W-:Y:S02]  /*0780*/  @!UP1 USHF.L.U32 UR7, UR6, 0xb, URZ ;  /* 0x0000000b06079899 */ /* 0x000fe4000800063f */
[----:B------:R-:W-:Y:S01]  /*0790*/  @!UP1 USHF.L.U32 UR6, UR6, 0x1, URZ ;  /* 0x0000000106069899 */ /* 0x000fe2000800063f */
[C---:B------:R-:W-:Y:S01]  /*07a0*/  ISETP.EQ.AND P1, PT, R8.reuse, RZ, P1 ;  /* 0x000000ff0800720c */ /* 0x040fe20000f22270 */
[----:B--2---:R-:W-:Y:S01]  /*07b0*/  IMAD.MOV R24, RZ, RZ, -R9 ;  /* 0x000000ffff187224 */ /* 0x004fe200078e0a09 */
[----:B------:R-:W-:Y:S01]  /*07c0*/  VOTEU.ALL UP0, P0 ;  /* 0x00000000003f7886 */ /* 0x000fe20000000000 */
[----:B------:R-:W-:Y:S01]  /*07d0*/  ISETP.NE.AND P2, PT, R8, RZ, PT ;  /* 0x000000ff0800720c */ /* 0x000fe20003f45270 */
[----:B----4-:R-:W-:Y:S01]  /*07e0*/  @!UP1 ULEA UR9, UR10, UR9, 0x18 ;  /* 0x000000090a099291 */ /* 0x010fe2000f8ec03f */
[----:B0-----:R-:W-:Y:S01]  /*07f0*/  IMAD R3, R25, R24, R6 ;  /* 0x0000001819037224 */ /* 0x001fe200078e0206 */
[----:B------:R-:W-:Y:S01]  /*0800*/  VOTEU.ALL UP1, P0 ;  /* 0x00000000003f7886 */ /* 0x000fe20000020000 */
[----:B------:R-:W-:Y:S01]  /*0810*/  LOP3.LUT P0, RZ, R5, 0x7, RZ, 0xc0, !PT ;  /* 0x0000000705ff7812 */ /* 0x000fe2000780c0ff */
[----:B------:R-:W0:Y:S02]  /*0820*/  FENCE.VIEW.ASYNC.S ;  /* 0x00000000000073c6 */ /* 0x000e240000000000 */
[----:B0-----:R0:W1:Y:S01]  /*0830*/  @!UP0 SYNCS.EXCH.64 URZ, [UR8+0xa0], UR4 ;  /* 0x0000a004083f85b2 */ /* 0x0010620008000100 */
[----:B------:R-:W-:-:S02]  /*0840*/  SEL R23, RZ, 0x1, !P1 ;  /* 0x00000001ff177807 */ /* 0x000fc40004800000 */
[----:B------:R-:W-:Y:S02]  /*0850*/  ISETP.NE.AND P4, PT, R3, R56, PT ;  /* 0x000000380300720c */ /* 0x000fe40003f85270 */
[----:B------:R-:W-:Y:S02]  /*0860*/  ISETP.LT.U32.AND P0, PT, R56, 0x2, !P0 ;  /* 0x000000023800780c */ /* 0x000fe40004701070 */
[----:B------:R-:W-:Y:S02]  /*0870*/  ISETP.EQ.OR P4, PT, R21, RZ, !P4 ;  /* 0x000000ff1500720c */ /* 0x000fe40006782670 */
[----:B------:R-:W-:Y:S02]  /*0880*/  SEL R23, R23, 0x2, P5 ;  /* 0x0000000217177807 */ /* 0x000fe40002800000 */
[----:B------:R-:W-:-:S04]  /*0890*/  PLOP3.LUT P0, PT, P0, P4, PT, 0x80, 0x0 ;  /* 0x000000000000781c */ /* 0x000fc80000709070 */
[----:B------:R-:W-:Y:S01]  /*08a0*/  P2R R71, PR, RZ, 0x1 ;  /* 0x00000001ff477803 */ /* 0x000fe20000000000 */
[----:B------:R0:W2:Y:S01]  /*08b0*/  @!UP1 SYNCS.EXCH.64 URZ, [UR8+0xa8], UR4 ;  /* 0x0000a804083f95b2 */ /* 0x0000a20008000100 */
[----:B------:R-:W-:Y:S01]  /*08c0*/  NOP ;  /* 0x0000000000007918 */ /* 0x000fe20000000000 */
[----:B------:R0:W3:Y:S01]  /*08d0*/  @!UP2 SYNCS.EXCH.64 URZ, [UR9+0x80], UR6 ;  /* 0x00008006093fa5b2 */ /* 0x0000e20008000100 */
[----:B------:R0:W4:Y:S01]  /*08e0*/  @!UP3 SYNCS.EXCH.64 URZ, [UR9+0x88], UR6 ;  /* 0x00008806093fb5b2 */ /* 0x0001220008000100 */
[----:B------:R0:W0:Y:S01]  /*08f0*/  @!UP4 SYNCS.EXCH.64 URZ, [UR9+0x90], UR6 ;  /* 0x00009006093fc5b2 */ /* 0x0000220008000100 */
[----:B------:R0:W0:Y:S01]  /*0900*/  @!UP5 SYNCS.EXCH.64 URZ, [UR9+0x98], UR6 ;  /* 0x00009806093fd5b2 */ /* 0x0000220008000100 */
[----:B------:R-:W-:Y:S01]  /*0910*/  NOP ;  /* 0x0000000000007918 */ /* 0x000fe20000000000 */
[----:B------:R-:W-:Y:S05]  /*0920*/  @!P3 BRA `(.L_x_3) ;  /* 0x000000000008b947 */ /* 0x000fea0003800000 */
[----:B01234-:R-:W-:Y:S01]  /*0930*/  UCGABAR_ARV ;  /* 0x00000000000079c7 */ /* 0x01ffe20008000000 */
[----:B------:R-:W-:Y:S05]  /*0940*/  BRA `(.L_x_4) ;  /* 0x0000000000047947 */ /* 0x000fea0003800000 */
.L_x_3:
[----:B01234-:R-:W-:Y:S01]  /*0950*/  NOP ;  /* 0x0000000000007918 */ /* 0x01ffe20000000000 */
.L_x_4:
[----:B------:R-:W-:Y:S01]  /*0960*/  ULDC.64 UR4, c[0x0][0x598] ;  /* 0x0001660000047ab9 */ /* 0x000fe20000000a00 */
[----:B------:R-:W-:Y:S01]  /*0970*/  ULDC.64 UR36, c[0x0][0x208] ;  /* 0x0000820000247ab9 */ /* 0x000fe20000000a00 */
[----:B------:R-:W-:-:S04]  /*0980*/  ISETP.NE.U32.AND P0, PT, RZ, UR4, PT ;  /* 0x00000004ff007c0c */ /* 0x000fc8000bf05070 */
[----:B------:R-:W-:-:S13]  /*0990*/  ISETP.NE.AND.EX P0, PT, RZ, UR5, PT, P0 ;  /* 0x00000005ff007c0c */ /* 0x000fda000bf05300 */
[----:B------:R-:W-:Y:S05]  /*09a0*/  @!P0 BRA `(.L_x_5) ;  /* 0x00000000001c8947 */ /* 0x000fea0003800000 */
[----:B------:R-:W0:Y:S02]  /*09b0*/  LDC.64 R2, c[0x0][0x598] ;  /* 0x00016600ff027b82 */ /* 0x000e240000000a00 */
[----:B0-----:R-:W2:Y:S02]  /*09c0*/  LDG.E.64 R2, desc[UR36][R2.64] ;  /* 0x0000002402027981 */ /* 0x001ea4000c1e1b00 */
[----:B--2---:R-:W-:-:S04]  /*09d0*/  ISETP.NE.U32.AND P0, PT, R2, RZ, PT ;  /* 0x000000ff0200720c */ /* 0x004fc80003f05070 */
[----:B------:R-:W-:-:S13]  /*09e0*/  ISETP.NE.AND.EX P0, PT, R3, RZ, PT, P0 ;  /* 0x000000ff0300720c */ /* 0x000fda0003f05300 */
[----:B------:R-:W-:Y:S05]  /*09f0*/  @!P0 BRA `(.L_x_5) ;  /* 0x0000000000088947 */ /* 0x000fea0003800000 */
[----:B------:R0:W5:Y:S01]  /*0a00*/  LD.E R57, desc[UR36][R2.64] ;  /* 0x0000002402397980 */ /* 0x000162000c101900 */
[----:B------:R-:W-:Y:S05]  /*0a10*/  BRA `(.L_x_6) ;  /* 0x0000000000247947 */ /* 0x000fea0003800000 */
.L_x_5:
[----:B------:R-:W-:Y:S02]  /*0a20*/  ULDC.64 UR4, c[0x0][0x588] ;  /* 0x0001620000047ab9 */ /* 0x000fe40000000a00 */
[----:B------:R-:W-:-:S04]  /*0a30*/  ISETP.NE.U32.AND P0, PT, RZ, UR4, PT ;  /* 0x00000004ff007c0c */ /* 0x000fc8000bf05070 */
[----:B------:R-:W-:-:S13]  /*0a40*/  ISETP.NE.AND.EX P0, PT, RZ, UR5, PT, P0 ;  /* 0x00000005ff007c0c */ /* 0x000fda000bf05300 */
[----:B------:R-:W-:Y:S05]  /*0a50*/  @!P0 BRA `(.L_x_7) ;  /* 0x00000000000c8947 */ /* 0x000fea0003800000 */
[----:B------:R-:W0:Y:S02]  /*0a60*/  LDC.64 R2, c[0x0][0x588] ;  /* 0x00016200ff027b82 */ /* 0x000e240000000a00 */
[----:B0-----:R1:W5:Y:S01]  /*0a70*/  LDG.E R57, desc[UR36][R2.64] ;  /* 0x0000002402397981 */ /* 0x001362000c1e1900 */
[----:B------:R-:W-:Y:S05]  /*0a80*/  BRA `(.L_x_6) ;  /* 0x0000000000087947 */ /* 0x000fea0003800000 */
.L_x_7:
[----:B------:R-:W-:Y:S02]  /*0a90*/  ULDC UR4, c[0x0][0x580] ;  /* 0x0001600000047ab9 */ /* 0x000fe40000000800 */
[----:B------:R-:W-:-:S07]  /*0aa0*/  IMAD.U32 R57, RZ, RZ, UR4 ;  /* 0x00000004ff397e24 */ /* 0x000fce000f8e00ff */
.L_x_6:
[----:B------:R-:W-:Y:S02]  /*0ab0*/  ULDC.64 UR4, c[0x0][0x5a0] ;  /* 0x0001680000047ab9 */ /* 0x000fe40000000a00 */
[----:B------:R-:W-:-:S04]  /*0ac0*/  ISETP.NE.U32.AND P0, PT, RZ, UR4, PT ;  /* 0x00000004ff007c0c */ /* 0x000fc8000bf05070 */
[----:B------:R-:W-:-:S13]  /*0ad0*/  ISETP.NE.AND.EX P0, PT, RZ, UR5, PT, P0 ;  /* 0x00000005ff007c0c */ /* 0x000fda000bf05300 */
[----:B------:R-:W-:Y:S05]  /*0ae0*/  @!P0 BRA `(.L_x_8) ;  /* 0x00000000001c8947 */ /* 0x000fea0003800000 */
[----:B01----:R-:W0:Y:S02]  /*0af0*/  LDC.64 R2, c[0x0][0x5a0] ;  /* 0x00016800ff027b82 */ /* 0x003e240000000a00 */
[----:B0-----:R-:W2:Y:S02]  /*0b00*/  LDG.E.64 R2, desc[UR36][R2.64] ;  /* 0x0000002402027981 */ /* 0x001ea4000c1e1b00 */
[----:B--2---:R-:W-:-:S04]  /*0b10*/  ISETP.NE.U32.AND P0, PT, R2, RZ, PT ;  /* 0x000000ff0200720c */ /* 0x004fc80003f05070 */
[----:B------:R-:W-:-:S13]  /*0b20*/  ISETP.NE.AND.EX P0, PT, R3, RZ, PT, P0 ;  /* 0x000000ff0300720c */ /* 0x000fda0003f05300 */
[----:B------:R-:W-:Y:S05]  /*0b30*/  @!P0 BRA `(.L_x_8) ;  /* 0x0000000000088947 */ /* 0x000fea0003800000 */
[----:B------:R0:W5:Y:S01]  /*0b40*/  LD.E R58, desc[UR36][R2.64] ;  /* 0x00000024023a7980 */ /* 0x000162000c101900 */
[----:B------:R-:W-:Y:S05]  /*0b50*/  BRA `(.L_x_9) ;  /* 0x0000000000247947 */ /* 0x000fea0003800000 */
.L_x_8:
[----:B------:R-:W-:Y:S02]  /*0b60*/  ULDC.64 UR4, c[0x0][0x590] ;  /* 0x0001640000047ab9 */ /* 0x000fe40000000a00 */
[----:B------:R-:W-:-:S04]  /*0b70*/  ISETP.NE.U32.AND P0, PT, RZ, UR4, PT ;  /* 0x00000004ff007c0c */ /* 0x000fc8000bf05070 */
[----:B------:R-:W-:-:S13]  /*0b80*/  ISETP.NE.AND.EX P0, PT, RZ, UR5, PT, P0 ;  /* 0x00000005ff007c0c */ /* 0x000fda000bf05300 */
[----:B------:R-:W-:Y:S05]  /*0b90*/  @!P0 BRA `(.L_x_10) ;  /* 0x00000000000c8947 */ /* 0x000fea0003800000 */
[----:B------:R-:W2:Y:S02]  /*0ba0*/  LDC.64 R58, c[0x0][0x590] ;  /* 0x00016400ff3a7b82 */ /* 0x000ea40000000a00 */
[----:B--2---:R2:W5:Y:S01]  /*0bb0*/  LDG.E R58, desc[UR36][R58.64] ;  /* 0x000000243a3a7981 */ /* 0x004562000c1e1900 */
[----:B------:R-:W-:Y:S05]  /*0bc0*/  BRA `(.L_x_9) ;  /* 0x0000000000087947 */ /* 0x000fea0003800000 */
.L_x_10:
[----:B------:R-:W-:Y:S02]  /*0bd0*/  ULDC UR4, c[0x0][0x584] ;  /* 0x0001610000047ab9 */ /* 0x000fe40000000800 */
[----:B------:R-:W-:-:S07]  /*0be0*/  IMAD.U32 R58, RZ, RZ, UR4 ;  /* 0x00000004ff3a7e24 */ /* 0x000fce000f8e00ff */
.L_x_9:
[----:B01----:R-:W0:Y:S01]  /*0bf0*/  LDC R2, c[0x0][0x65c] ;  /* 0x00019700ff027b82 */ /* 0x003e220000000800 */
[----:B------:R-:W-:Y:S01]  /*0c00*/  ULDC UR6, c[0x0][0x28c] ;  /* 0x0000a30000067ab9 */ /* 0x000fe20000000800 */
[----:B------:R-:W-:Y:S01]  /*0c10*/  ISETP.NE.AND P0, PT, R8, 0x2, PT ;  /* 0x000000020800780c */ /* 0x000fe20003f05270 */
[----:B------:R-:W-:Y:S01]  /*0c20*/  UIADD3 UR6, UR6, 0x7f, URZ ;  /* 0x0000007f06067890 */ /* 0x000fe2000fffe03f */
[----:B------:R-:W-:Y:S01]  /*0c30*/  IMAD.U32 R8, RZ, RZ, UR12 ;  /* 0x0000000cff087e24 */ /* 0x000fe2000f8e00ff */
[----:B------:R-:W-:Y:S01]  /*0c40*/  UMOV UR38, URZ ;  /* 0x0000003f00267c82 */ /* 0x000fe20008000000 */
[----:B------:R-:W-:Y:S01]  /*0c50*/  UMOV UR39, URZ ;  /* 0x0000003f00277c82 */ /* 0x000fe20008000000 */
[----:B------:R-:W-:Y:S01]  /*0c60*/  USHF.R.S32.HI UR7, URZ, 0x1f, UR6 ;  /* 0x0000001f3f077899 */ /* 0x000fe20008011406 */
[----:B------:R-:W-:-:S03]  /*0c70*/  ULDC.64 UR8, c[0x0][0x650] ;  /* 0x0001940000087ab9 */ /* 0x000fc60000000a00 */
[----:B------:R-:W-:-:S04]  /*0c80*/  ULEA.HI UR7, UR7, UR6, URZ, 0x7 ;  /* 0x0000000607077291 */ /* 0x000fc8000f8f383f */
[----:B------:R-:W-:Y:S01]  /*0c90*/  USHF.R.S32.HI UR40, URZ, 0x7, UR7 ;  /* 0x000000073f287899 */ /* 0x000fe20008011407 */
[----:B0-----:R-:W-:-:S13]  /*0ca0*/  ISETP.NE.AND P1, PT, R2, 0x1, PT ;  /* 0x000000010200780c */ /* 0x001fda0003f25270 */
[----:B------:R-:W0:Y:S01]  /*0cb0*/  @P1 LDC R17, c[0x0][0x10] ;  /* 0x00000400ff111b82 */ /* 0x000e220000000800 */
[----:B------:R-:W-:Y:S02]  /*0cc0*/  @P1 IMAD.MOV.U32 R7, RZ, RZ, RZ ;  /* 0x000000ffff071224 */ /* 0x000fe400078e00ff */
[----:B------:R-:W-:-:S05]  /*0cd0*/  @P1 IMAD.MOV.U32 R9, RZ, RZ, RZ ;  /* 0x000000ffff091224 */ /* 0x000fca00078e00ff */
[----:B------:R-:W1:Y:S01]  /*0ce0*/  @!P1 LDC R3, c[0x0][0xc] ;  /* 0x00000300ff039b82 */ /* 0x000e620000000800 */
[----:B------:R-:W-:Y:S01]  /*0cf0*/  ULDC UR4, c[0x0][0xc] ;  /* 0x0000030000047ab9 */ /* 0x000fe20000000800 */
[----:B------:R-:W-:Y:S02]  /*0d00*/  ULDC UR5, c[0x0][0x10] ;  /* 0x0000040000057ab9 */ /* 0x000fe40000000800 */
[----:B------:R-:W-:-:S04]  /*0d10*/  UIMAD.WIDE.U32 UR4, UR4, UR5, URZ ;  /* 0x00000005040472a5 */ /* 0x000fc8000f8e003f */
[----:B------:R-:W3:Y:S01]  /*0d20*/  LDC R0, c[0x0][0x14] ;  /* 0x00000500ff007b82 */ /* 0x000ee20000000800 */
[----:B0-----:R-:W-:-:S04]  /*0d30*/  @P1 IMAD.WIDE.U32 R16, R17, UR12, R6 ;  /* 0x0000000c11101c25 */ /* 0x001fc8000f8e0006 */
[----:B------:R-:W-:Y:S02]  /*0d40*/  @P1 IMAD.IADD R17, R17, 0x1, R9 ;  /* 0x0000000111111824 */ /* 0x000fe400078e0209 */
[----:B------:R-:W-:Y:S02]  /*0d50*/  IMAD.MOV.U32 R9, RZ, RZ, RZ ;  /* 0x000000ffff097224 */ /* 0x000fe400078e00ff */
[----:B-1----:R-:W-:-:S04]  /*0d60*/  @!P1 IMAD.WIDE.U32 R8, R6, R3, R8 ;  /* 0x0000000306089225 */ /* 0x002fc800078e0008 */
[----:B------:R-:W-:Y:S02]  /*0d70*/  @!P1 IMAD.MOV.U32 R16, RZ, RZ, R8 ;  /* 0x000000ffff109224 */ /* 0x000fe400078e0008 */
[----:B---3--:R-:W-:-:S04]  /*0d80*/  IMAD.WIDE.U32 R10, R0, UR4, RZ ;  /* 0x00000004000a7c25 */ /* 0x008fc8000f8e00ff */
[----:B------:R-:W-:Y:S01]  /*0d90*/  IMAD R3, R0, UR5, RZ ;  /* 0x0000000500037c24 */ /* 0x000fe2000f8e02ff */
[----:B------:R0:W-:Y:S01]  /*0da0*/  STL.64 [R1], R10 ;  /* 0x0000000a01007387 */ /* 0x0001e20000100a00 */
[----:B------:R-:W-:Y:S02]  /*0db0*/  @!P1 IMAD.MOV.U32 R17, RZ, RZ, R9 ;  /* 0x000000ffff119224 */ /* 0x000fe400078e0009 */
[----:B------:R-:W-:Y:S01]  /*0dc0*/  IMAD.IADD R0, R11, 0x1, R3 ;  /* 0x000000010b007824 */ /* 0x000fe200078e0203 */
[----:B------:R-:W-:Y:S06]  /*0dd0*/  @P0 BRA `(.L_x_11) ;  /* 0x0000000000280947 */ /* 0x000fec0003800000 */
[----:B------:R-:W-:Y:S01]  /*0de0*/  UIMAD.WIDE.U32 UR4, UR40, 0x24924925, URZ ;  /* 0x24924925280478a5 */ /* 0x000fe2000f8e003f */
[----:B------:R-:W-:Y:S01]  /*0df0*/  IADD3 R16, P0, R16, R10, RZ ;  /* 0x0000000a10107210 */ /* 0x000fe20007f1e0ff */
[----:B------:R-:W-:Y:S02]  /*0e00*/  UISETP.GE.U32.AND UP0, UPT, UR40, 0x7, UPT ;  /* 0x000000072800788c */ /* 0x000fe4000bf06070 */
[----:B------:R-:W-:Y:S02]  /*0e10*/  UIADD3 UR4, -UR5, UR40, URZ ;  /* 0x0000002805047290 */ /* 0x000fe4000fffe13f */
[----:B------:R-:W-:Y:S01]  /*0e20*/  IMAD.X R17, R0, 0x1, R17, P0 ;  /* 0x0000000100117824 */ /* 0x000fe200000e0611 */
[----:B------:R-:W-:Y:S01]  /*0e30*/  UMOV UR39, URZ ;  /* 0x0000003f00277c82 */ /* 0x000fe20008000000 */
[----:B------:R-:W-:-:S04]  /*0e40*/  ULEA.HI UR4, UR4, UR5, URZ, 0x1f ;  /* 0x0000000504047291 */ /* 0x000fc8000f8ff83f */
[----:B------:R-:W-:-:S04]  /*0e50*/  USHF.R.U32.HI UR4, URZ, 0x2, UR4 ;  /* 0x000000023f047899 */ /* 0x000fc80008011604 */
[----:B------:R-:W-:Y:S02]  /*0e60*/  @UP0 ULOP3.LUT UR39, UR4, 0x1, URZ, 0xc0, !UPT ;  /* 0x0000000104270892 */ /* 0x000fe4000f8ec03f */
[----:B------:R-:W-:-:S12]  /*0e70*/  UIMAD UR38, UR4, -0x7, UR40 ;  /* 0xfffffff9042678a4 */ /* 0x000fd8000f8e0228 */
.L_x_11:
[----:B------:R-:W-:Y:S01]  /*0e80*/  ISETP.GE.U32.AND P0, PT, R16, UR8, PT ;  /* 0x0000000810007c0c */ /* 0x000fe2000bf06070 */
[----:B------:R-:W-:Y:S01]  /*0e90*/  IMAD.MOV.U32 R22, RZ, RZ, -0x1 ;  /* 0xffffffffff167424 */ /* 0x000fe200078e00ff */
[----:B------:R-:W-:Y:S01]  /*0ea0*/  PRMT R3, RZ, 0x7610, R3 ;  /* 0x00007610ff037816 */ /* 0x000fe20000000003 */
[----:B------:R-:W-:Y:S01]  /*0eb0*/  IMAD.MOV.U32 R18, RZ, RZ, -0x1 ;  /* 0xffffffffff127424 */ /* 0x000fe200078e00ff */
[----:B------:R-:W-:Y:S01]  /*0ec0*/  ISETP.GE.U32.AND.EX P0, PT, R17, UR9, PT, P0 ;  /* 0x0000000911007c0c */ /* 0x000fe2000bf06100 */
[----:B------:R-:W-:-:S12]  /*0ed0*/  IMAD.MOV.U32 R19, RZ, RZ, -0x1 ;  /* 0xffffffffff137424 */ /* 0x000fd800078e00ff */
[----:B------:R-:W-:Y:S05]  /*0ee0*/  @P0 BRA `(.L_x_12) ;  /* 0x0000000400280947 */ /* 0x000fea0003800000 */
[----:B------:R-:W1:Y:S01]  /*0ef0*/  LDC.64 R18, c[0x0][0x628] ;  /* 0x00018a00ff127b82 */ /* 0x000e620000000a00 */
[----:B------:R-:W-:Y:S02]  /*0f00*/  IMAD.MOV.U32 R8, RZ, RZ, R16 ;  /* 0x000000ffff087224 */ /* 0x000fe400078e0010 */
[----:B------:R-:W-:-:S05]  /*0f10*/  IMAD.MOV.U32 R9, RZ, RZ, R17 ;  /* 0x000000ffff097224 */ /* 0x000fca00078e0011 */
[----:B------:R-:W3:Y:S08]  /*0f20*/  LDC R22, c[0x0][0x630] ;  /* 0x00018c00ff167b82 */ /* 0x000ef00000000800 */
[----:B------:R-:W4:Y:S01]  /*0f30*/  LDC.64 R26, c[0x0][0x620] ;  /* 0x00018800ff1a7b82 */ /* 0x000f220000000a00 */
[----:B-1----:R-:W-:-:S04]  /*0f40*/  ISETP.NE.U32.AND P0, PT, R18, RZ, PT ;  /* 0x000000ff1200720c */ /* 0x002fc80003f05070 */
[----:B------:R-:W-:-:S13]  /*0f50*/  ISETP.NE.AND.EX P0, PT, R19, RZ, PT, P0 ;  /* 0x000000ff1300720c */ /* 0x000fda0003f05300 */
[----:B---34-:R-:W-:Y:S05]  /*0f60*/  @!P0 BRA `(.L_x_13) ;  /* 0x0000000000288947 */ /* 0x018fea0003800000 */
[----:B------:R-:W1:Y:S02]  /*0f70*/  LDC R3, c[0x0][0x634] ;  /* 0x00018d00ff037b82 */ /* 0x000e640000000800 */
[----:B-1----:R-:W-:-:S05]  /*0f80*/  IADD3 R3, P0, R16, R3, RZ ;  /* 0x0000000310037210 */ /* 0x002fca0007f1e0ff */
[----:B------:R-:W-:-:S04]  /*0f90*/  IMAD.X R15, RZ, RZ, R17, P0 ;  /* 0x000000ffff0f7224 */ /* 0x000fc800000e0611 */
[----:B------:R-:W-:-:S04]  /*0fa0*/  IMAD.WIDE.U32 R8, R15, R18, RZ ;  /* 0x000000120f087225 */ /* 0x000fc800078e00ff */
[----:B0-----:R-:W-:-:S04]  /*0fb0*/  IMAD.WIDE.U32 R10, P0, R3, R19, R8 ;  /* 0x00000013030a7225 */ /* 0x001fc80007800008 */
[----:B------:R-:W-:-:S04]  /*0fc0*/  IMAD.WIDE.U32 R8, R3, R18, RZ ;  /* 0x0000001203087225 */ /* 0x000fc800078e00ff */
[----:B------:R-:W-:Y:S01]  /*0fd0*/  IMAD.X R13, RZ, RZ, RZ, P0 ;  /* 0x000000ffff0d7224 */ /* 0x000fe200000e06ff */
[----:B------:R-:W-:Y:S01]  /*0fe0*/  IADD3 RZ, P0, R9, R10, RZ ;  /* 0x0000000a09ff7210 */ /* 0x000fe20007f1e0ff */
[----:B------:R-:W-:-:S04]  /*0ff0*/  IMAD.MOV.U32 R12, RZ, RZ, R11 ;  /* 0x000000ffff0c7224 */ /* 0x000fc800078e000b */
[----:B------:R-:W-:-:S08]  /*1000*/  IMAD.WIDE.U32.X R8, R15, R19, R12, P0 ;  /* 0x000000130f087225 */ /* 0x000fd000000e040c */
.L_x_13:
[----:B------:R-:W1:Y:S01]  /*1010*/  LDC.64 R30, c[0x0][0x640] ;  /* 0x00019000ff1e7b82 */ /* 0x000e620000000a00 */
[-CC-:B------:R-:W-:Y:S02]  /*1020*/  SHF.R.U64 R32, R8, R22.reuse, R9.reuse ;  /* 0x0000001608207219 */ /* 0x180fe40000001209 */
[----:B------:R-:W-:Y:S02]  /*1030*/  SHF.R.U32.HI R3, RZ, R22, R9 ;  /* 0x00000016ff037219 */ /* 0x000fe40000011609 */
[----:B0-----:R-:W-:-:S03]  /*1040*/  IADD3 R11, P0, RZ, -R32, RZ ;  /* 0x80000020ff0b7210 */ /* 0x001fc60007f1e0ff */
[----:B------:R-:W0:Y:S02]  /*1050*/  LDC R12, c[0x0][0x618] ;  /* 0x00018600ff0c7b82 */ /* 0x000e240000000800 */
[----:B------:R-:W-:Y:S02]  /*1060*/  IMAD.X R3, RZ, RZ, ~R3, P0 ;  /* 0x000000ffff037224 */ /* 0x000fe400000e0e03 */
[----:B------:R-:W-:-:S04]  /*1070*/  IMAD.WIDE.U32 R8, R11, R26, R16 ;  /* 0x0000001a0b087225 */ /* 0x000fc800078e0010 */
[----:B------:R-:W3:Y:S01]  /*1080*/  LDC R22, c[0x0][0x608] ;  /* 0x00018200ff167b82 */ /* 0x000ee20000000800 */
[----:B------:R-:W-:-:S04]  /*1090*/  IMAD R10, R3, R26, RZ ;  /* 0x0000001a030a7224 */ /* 0x000fc800078e02ff */
[----:B------:R-:W-:Y:S02]  /*10a0*/  IMAD R3, R11, R27, R10 ;  /* 0x0000001b0b037224 */ /* 0x000fe400078e020a */
[----:B------:R-:W-:Y:S01]  /*10b0*/  IMAD.MOV.U32 R10, RZ, RZ, -0x1 ;  /* 0xffffffffff0a7424 */ /* 0x000fe200078e00ff */
[----:B------:R-:W4:Y:S01]  /*10c0*/  LDC R29, c[0x0][0x658] ;  /* 0x00019600ff1d7b82 */ /* 0x000f220000000800 */
[----:B------:R-:W-:Y:S01]  /*10d0*/  IMAD.IADD R3, R9, 0x1, R3 ;  /* 0x0000000109037824 */ /* 0x000fe200078e0203 */
[----:B-1----:R-:W-:-:S04]  /*10e0*/  ISETP.NE.U32.AND P0, PT, R30, RZ, PT ;  /* 0x000000ff1e00720c */ /* 0x002fc80003f05070 */
[----:B------:R-:W-:Y:S02]  /*10f0*/  ISETP.NE.AND.EX P0, PT, R31, RZ, PT, P0 ;  /* 0x000000ff1f00720c */ /* 0x000fe40003f05300 */
[----:B------:R-:W1:Y:S01]  /*1100*/  LDC R26, c[0x0][0x600] ;  /* 0x00018000ff1a7b82 */ /* 0x000e620000000800 */
[-CC-:B0-----:R-:W-:Y:S02]  /*1110*/  SHF.R.U64 R18, R8, R12.reuse, R3.reuse ;  /* 0x0000000c08127219 */ /* 0x181fe40000001203 */
[----:B------:R-:W-:-:S05]  /*1120*/  SHF.R.U32.HI R3, RZ, R12, R3 ;  /* 0x0000000cff037219 */ /* 0x000fca0000011603 */
[----:B------:R-:W0:Y:S01]  /*1130*/  LDC R27, c[0x0][0x648] ;  /* 0x00019200ff1b7b82 */ /* 0x000e220000000800 */
[-CC-:B---3--:R-:W-:Y:S02]  /*1140*/  SHF.R.U64 R34, R18, R22.reuse, R3.reuse ;  /* 0x0000001612227219 */ /* 0x188fe40000001203 */
[----:B------:R-:W-:Y:S01]  /*1150*/  SHF.R.U32.HI R8, RZ, R22, R3 ;  /* 0x00000016ff087219 */ /* 0x000fe20000011603 */
[----:B------:R-:W-:-:S04]  /*1160*/  IMAD.MOV.U32 R22, RZ, RZ, 0x1 ;  /* 0x00000001ff167424 */ /* 0x000fc800078e00ff */
[----:B------:R-:W3:Y:S01]  /*1170*/  LDC R33, c[0x0][0x638] ;  /* 0x00018e00ff217b82 */ /* 0x000ee20000000800 */
[-CC-:B----4-:R-:W-:Y:S02]  /*1180*/  SHF.R.U64 R36, R34, R29.reuse, R8.reuse ;  /* 0x0000001d22247219 */ /* 0x190fe40000001208 */
[-C--:B------:R-:W-:Y:S02]  /*1190*/  SHF.L.U32 R3, R10, R29.reuse, RZ ;  /* 0x0000001d0a037219 */ /* 0x080fe400000006ff */
[----:B------:R-:W-:Y:S01]  /*11a0*/  SHF.R.U32.HI R9, RZ, R29, R8 ;  /* 0x0000001dff097219 */ /* 0x000fe20000011608 */
[----:B------:R-:W-:Y:S01]  /*11b0*/  IMAD.MOV.U32 R8, RZ, RZ, R36 ;  /* 0x000000ffff087224 */ /* 0x000fe200078e0024 */
[----:B------:R-:W-:Y:S01]  /*11c0*/  LOP3.LUT R15, RZ, R3, RZ, 0x33, !PT ;  /* 0x00000003ff0f7212 */ /* 0x000fe200078e33ff */
[----:B------:R-:W4:Y:S01]  /*11d0*/  LDC R28, c[0x0][0x610] ;  /* 0x00018400ff1c7b82 */ /* 0x000f220000000800 */
[----:B------:R-:W-:Y:S05]  /*11e0*/  @!P0 BRA `(.L_x_14) ;  /* 0x0000000000288947 */ /* 0x000fea0003800000 */
[----:B------:R-:W2:Y:S02]  /*11f0*/  LDC R3, c[0x0][0x64c] ;  /* 0x00019300ff037b82 */ /* 0x000ea40000000800 */
[----:B--2---:R-:W-:-:S05]  /*1200*/  IADD3 R3, P0, R36, R3, RZ ;  /* 0x0000000324037210 */ /* 0x004fca0007f1e0ff */
[----:B------:R-:W-:-:S04]  /*1210*/  IMAD.X R19, RZ, RZ, R9, P0 ;  /* 0x000000ffff137224 */ /* 0x000fc800000e0609 */
[----:B------:R-:W-:-:S04]  /*1220*/  IMAD.WIDE.U32 R8, R19, R30, RZ ;  /* 0x0000001e13087225 */ /* 0x000fc800078e00ff */
[----:B------:R-:W-:-:S04]  /*1230*/  IMAD.WIDE.U32 R10, P0, R3, R31, R8 ;  /* 0x0000001f030a7225 */ /* 0x000fc80007800008 */
[----:B------:R-:W-:-:S04]  /*1240*/  IMAD.WIDE.U32 R8, R3, R30, RZ ;  /* 0x0000001e03087225 */ /* 0x000fc800078e00ff */
[----:B------:R-:W-:Y:S01]  /*1250*/  IMAD.X R13, RZ, RZ, RZ, P0 ;  /* 0x000000ffff0d7224 */ /* 0x000fe200000e06ff */
[----:B------:R-:W-:Y:S01]  /*1260*/  IADD3 RZ, P0, R9, R10, RZ ;  /* 0x0000000a09ff7210 */ /* 0x000fe20007f1e0ff */
[----:B------:R-:W-:-:S04]  /*1270*/  IMAD.MOV.U32 R12, RZ, RZ, R11 ;  /* 0x000000ffff0c7224 */ /* 0x000fc800078e000b */
[----:B------:R-:W-:-:S08]  /*1280*/  IMAD.WIDE.U32.X R8, R19, R31, R12, P0 ;  /* 0x0000001f13087225 */ /* 0x000fd000000e040c */
.L_x_14:
[----:B0-----:R-:W-:Y:S01]  /*1290*/  SHF.R.U64 R7, R8, R27, R9 ;  /* 0x0000001b08077219 */ /* 0x001fe20000001209 */
[----:B-1----:R-:W-:Y:S01]  /*12a0*/  VIADD R9, R26, 0xffffffff ;  /* 0xffffffff1a097836 */ /* 0x002fe20000000000 */
[----:B------:R-:W-:Y:S01]  /*12b0*/  SHF.L.U32 R3, R22, R29, RZ ;  /* 0x0000001d16037219 */ /* 0x000fe200000006ff */
[----:B------:R-:W-:Y:S01]  /*12c0*/  @P1 IMAD R21, R25, R24, R6 ;  /* 0x0000001819151224 */ /* 0x000fe200078e0206 */
[----:B------:R-:W-:Y:S01]  /*12d0*/  LOP3.LUT R8, R34, R15, RZ, 0xc0, !PT ;  /* 0x0000000f22087212 */ /* 0x000fe200078ec0ff */
[----:B------:R-:W-:Y:S02]  /*12e0*/  IMAD.MOV R10, RZ, RZ, -R7 ;  /* 0x000000ffff0a7224 */ /* 0x000fe400078e0a07 */
[----:B------:R-:W-:Y:S02]  /*12f0*/  IMAD.MOV.U32 R6, RZ, RZ, 0x1 ;  /* 0x00000001ff067424 */ /* 0x000fe400078e00ff */
[----:B------:R-:W-:Y:S01]  /*1300*/  IMAD R8, R3, R7, R8 ;  /* 0x0000000703087224 */ /* 0x000fe200078e0208 */
[----:B------:R-:W-:Y:S01]  /*1310*/  LOP3.LUT R7, R18, R9, RZ, 0xc0, !PT ;  /* 0x0000000912077212 */ /* 0x000fe200078ec0ff */
[----:B---3--:R-:W-:-:S02]  /*1320*/  IMAD R3, R10, R33, R36 ;  /* 0x000000210a037224 */ /* 0x008fc400078e0224 */
[----:B----4-:R-:W-:Y:S02]  /*1330*/  IMAD R22, R8, R28, R21 ;  /* 0x0000001c08167224 */ /* 0x010fe400078e0215 */
[----:B------:R-:W-:Y:S01]  /*1340*/  IMAD R7, R3, R26, R7 ;  /* 0x0000001a03077224 */ /* 0x000fe200078e0207 */
[----:B------:R-:W-:Y:S01]  /*1350*/  PRMT R3, R6, 0x7610, R3 ;  /* 0x0000761006037816 */ /* 0x000fe20000000003 */
[----:B------:R-:W-:-:S03]  /*1360*/  IMAD.MOV.U32 R19, RZ, RZ, R32 ;  /* 0x000000ffff137224 */ /* 0x000fc600078e0020 */
[----:B------:R-:W-:Y:S02]  /*1370*/  SEL R18, R7, R22, !P1 ;  /* 0x0000001607127207 */ /* 0x000fe40004800000 */
[----:B------:R-:W-:-:S07]  /*1380*/  SEL R22, R22, R7, !P1 ;  /* 0x0000000716167207 */ /* 0x000fce0004800000 */
.L_x_12:
[----:B------:R-:W-:Y:S05]  /*1390*/  @!P3 BRA `(.L_x_15) ;  /* 0x00000000000cb947 */ /* 0x000fea0003800000 */
[----:B------:R-:W-:Y:S01]  /*13a0*/  UCGABAR_WAIT ;  /* 0x0000000000007dc7 */ /* 0x000fe20008000000 */
[----:B------:R-:W-:Y:S01]  /*13b0*/  CCTL.IVALL ;  /* 0x00000000ff00798f */ /* 0x000fe20002000000 */
[----:B------:R-:W-:Y:S05]  /*13c0*/  BRA `(.L_x_16) ;  /* 0x0000000000047947 */ /* 0x000fea0003800000 */
.L_x_15:
[----:B------:R-:W-:Y:S06]  /*13d0*/  BAR.SYNC.DEFER_BLOCKING 0x0 ;  /* 0x0000000000007b1d */ /* 0x000fec0000010000 */
.L_x_16:
[----:B------:R-:W-:Y:S05]  /*13e0*/  @!P2 BRA `(.L_x_17) ;  /* 0x0000003800f4a947 */ /* 0x000fea0003800000 */
[----:B------:R-:W-:-:S13]  /*13f0*/  ISETP.GT.U32.AND P0, PT, R35, 0x1, PT ;  /* 0x000000012300780c */ /* 0x000fda0003f04070 */
[----:B------:R-:W-:Y:S05]  /*1400*/  @P0 EXIT ;  /* 0x000000000000094d */ /* 0x000fea0003800000 */
.L_x_18:
[----:B------:R-:W-:-:S08]  /*1410*/  NOP ;  /* 0x0000000000007918 */ /* 0x000fd00000000000 */
[----:B------:R-:W1:Y:S02]  /*1420*/  USETMAXREG.TRY_ALLOC.CTAPOOL UP0, 0xe8 ;  /* 0x000000e8000079c8 */ /* 0x000e640008000600 */
[----:B-1----:R-:W-:-:S13]  /*1430*/  PLOP3.LUT P0, PT, PT, PT, UP0, 0x80, 0x0 ;  /* 0x000000000000781c */ /* 0x002fda0003f0f008 */
[----:B------:R-:W-:Y:S05]  /*1440*/  @!P0 BRA `(.L_x_18) ;  /* 0xfffffffc00f08947 */ /* 0x000fea000383ffff */
[----:B------:R-:W-:-:S13]  /*1450*/  LOP3.LUT P0, RZ, R3, 0xff, RZ, 0xc0, !PT ;  /* 0x000000ff03ff7812 */ /* 0x000fda000780c0ff */
[----:B------:R-:W-:Y:S05]  /*1460*/  @!P0 EXIT ;  /* 0x000000000000894d */ /* 0x000fea0003800000 */
[----:B------:R-:W3:Y:S01]  /*1470*/  LDL.64 R12, [R1] ;  /* 0x00000000010c7983 */ /* 0x000ee20000100a00 */
[----:B------:R-:W1:Y:S01]  /*1480*/  S2UR UR4, SR_CgaCtaId ;  /* 0x00000000000479c3 */ /* 0x000e620000008800 */
[CC--:B------:R-:W-:Y:S01]  /*1490*/  LEA.HI R3, R20.reuse, R5.reuse, RZ, 0x2 ;  /* 0x0000000514037211 */ /* 0x0c0fe200078f10ff */
[----:B------:R-:W-:Y:S01]  /*14a0*/  UMOV UR41, 0x400 ;  /* 0x0000040000297882 */ /* 0x000fe20000000000 */
[----:B------:R-:W-:Y:S01]  /*14b0*/  UISETP.LT.AND UP0, UPT, UR40, 0x1, UPT ;  /* 0x000000012800788c */ /* 0x000fe2000bf01270 */
[----:B------:R-:W-:Y:S01]  /*14c0*/  LEA.HI R20, R20, R5, RZ, 0x5 ;  /* 0x0000000514147211 */ /* 0x000fe200078f28ff */
[----:B------:R-:W-:Y:S01]  /*14d0*/  UIADD3 UR5, UR43, -0x1, URZ ;  /* 0xffffffff2b057890 */ /* 0x000fe2000fffe03f */
[----:B------:R-:W-:Y:S01]  /*14e0*/  LOP3.LUT R4, R3, 0xfffffffc, RZ, 0xc0, !PT ;  /* 0xfffffffc03047812 */ /* 0x000fe200078ec0ff */
[----:B------:R-:W-:Y:S01]  /*14f0*/  USEL UR42, UR40, 0x1, UP0 ;  /* 0x00000001282a7887 */ /* 0x000fe20008000000 */
[----:B------:R-:W4:Y:S01]  /*1500*/  LDC R65, c[0x0][0x658] ;  /* 0x00019600ff417b82 */ /* 0x000f220000000800 */
[--C-:B------:R-:W-:Y:S01]  /*1510*/  SHF.R.S32.HI R60, RZ, 0x2, R3.reuse ;  /* 0x00000002ff3c7819 */ /* 0x100fe20000011403 */
[----:B------:R-:W-:Y:S01]  /*1520*/  UISETP.NE.AND UP0, UPT, UR5, URZ, UPT ;  /* 0x0000003f0500728c */ /* 0x000fe2000bf05270 */
[----:B------:R-:W-:Y:S01]  /*1530*/  SHF.R.S32.HI R3, RZ, 0x1f, R3 ;  /* 0x0000001fff037819 */ /* 0x000fe20000011403 */
[----:B------:R-:W-:Y:S01]  /*1540*/  IMAD.IADD R4, R5, 0x1, -R4 ;  /* 0x0000000105047824 */ /* 0x000fe200078e0a04 */
[----:B------:R-:W-:Y:S01]  /*1550*/  ULDC UR8, c[0x0][0x284] ;  /* 0x0000a10000087ab9 */ /* 0x000fe20000000800 */
[----:B------:R-:W-:Y:S01]  /*1560*/  IMAD.MOV.U32 R8, RZ, RZ, -0x1 ;  /* 0xffffffffff087424 */ /* 0x000fe200078e00ff */
[----:B------:R-:W-:Y:S01]  /*1570*/  LEA.HI R3, R3, R60, RZ, 0x3 ;  /* 0x0000003c03037211 */ /* 0x000fe200078f18ff */
[----:B------:R-:W2:Y:S01]  /*1580*/  LDC.64 R6, c[0x0][0x5c8] ;  /* 0x00017200ff067b82 */ /* 0x000ea20000000a00 */
[----:B------:R-:W-:Y:S01]  /*1590*/  USEL UR7, URZ, 0x1, UP0 ;  /* 0x000000013f077887 */ /* 0x000fe20008000000 */
[----:B0-----:R-:W-:Y:S01]  /*15a0*/  IMAD.MOV.U32 R10, RZ, RZ, 0x1 ;  /* 0x00000001ff0a7424 */ /* 0x001fe200078e00ff */
[----:B------:R-:W-:Y:S01]  /*15b0*/  LOP3.LUT R3, R3, 0xfffffff8, RZ, 0xc0, !PT ;  /* 0xfffffff803037812 */ /* 0x000fe200078ec0ff */
[----:B------:R-:W-:Y:S01]  /*15c0*/  IMAD.SHL.U32 R62, R4, 0x2, RZ ;  /* 0x00000002043e7824 */ /* 0x000fe200078e00ff */
[----:B------:R-:W-:Y:S01]  /*15d0*/  LOP3.LUT R74, R23, 0x1, RZ, 0xfc, !PT ;  /* 0x00000001174a7812 */ /* 0x000fe200078efcff */
[----:B------:R-:W-:Y:S01]  /*15e0*/  USHF.L.U32 UR47, UR40, 0x1, URZ ;  /* 0x00000001282f7899 */ /* 0x000fe2000800063f */
[----:B------:R-:W-:Y:S01]  /*15f0*/  IMAD.U32 R75, RZ, RZ, UR7 ;  /* 0x00000007ff4b7e24 */ /* 0x000fe2000f8e00ff */
[----:B------:R-:W0:Y:S01]  /*1600*/  LDC R67, c[0x0][0x288] ;  /* 0x0000a200ff437b82 */ /* 0x000e220000000800 */
[----:B-1----:R-:W-:Y:S01]  /*1610*/  ULEA UR41, UR4, UR41, 0x18 ;  /* 0x0000002904297291 */ /* 0x002fe2000f8ec03f */
[----:B------:R-:W-:Y:S01]  /*1620*/  IMAD.IADD R60, R60, 0x1, -R3 ;  /* 0x000000013c3c7824 */ /* 0x000fe200078e0a03 */
[----:B------:R-:W-:Y:S01]  /*1630*/  USHF.L.U32 UR4, UR5, 0x3, URZ ;  /* 0x0000000305047899 */ /* 0x000fe2000800063f */
[----:B------:R-:W-:Y:S01]  /*1640*/  SHF.R.S32.HI R3, RZ, 0x5, R20 ;  /* 0x00000005ff037819 */ /* 0x000fe20000011414 */
[----:B------:R-:W-:Y:S01]  /*1650*/  UIADD3 UR5, UR41, 0x180, URZ ;  /* 0x0000018029057890 */ /* 0x000fe2000fffe03f */
[----:B------:R-:W-:Y:S01]  /*1660*/  SHF.R.S32.HI R63, RZ, 0x1f, R62 ;  /* 0x0000001fff3f7819 */ /* 0x000fe2000001143e */
[----:B------:R-:W-:Y:S01]  /*1670*/  UIADD3 UR6, UR41, 0x1c180, URZ ;  /* 0x0001c18029067890 */ /* 0x000fe2000fffe03f */
[----:B------:R-:W1:Y:S01]  /*1680*/  LDC R68, c[0x0][0x600] ;  /* 0x00018000ff447b82 */ /* 0x000e620000000800 */
[--C-:B------:R-:W-:Y:S01]  /*1690*/  SHF.R.S32.HI R61, RZ, 0x1f, R60.reuse ;  /* 0x0000001fff3d7819 */ /* 0x100fe2000001143c */
[----:B------:R-:W-:Y:S01]  /*16a0*/  USHF.R.U32.HI UR5, URZ, 0x4, UR5 ;  /* 0x000000043f057899 */ /* 0x000fe20008011605 */
[C-C-:B------:R-:W-:Y:S01]  /*16b0*/  IMAD R70, R3.reuse, -0x10, -R60.reuse ;  /* 0xfffffff003467824 */ /* 0x140fe200078e0a3c */
[----:B------:R-:W-:Y:S01]  /*16c0*/  USHF.R.U32.HI UR6, URZ, 0x4, UR6 ;  /* 0x000000043f067899 */ /* 0x000fe20008011606 */
[-C--:B----4-:R-:W-:Y:S01]  /*16d0*/  SHF.L.U32 R8, R8, R65.reuse, RZ ;  /* 0x0000004108087219 */ /* 0x090fe200000006ff */
[----:B------:R-:W-:Y:S01]  /*16e0*/  UIADD3 UR48, UR41, 0x80, URZ ;  /* 0x0000008029307890 */ /* 0x000fe2000fffe03f */
[----:B------:R-:W-:Y:S01]  /*16f0*/  IMAD.WIDE R60, R3, 0x10, R60 ;  /* 0x00000010033c7825 */ /* 0x000fe200078e023c */
[----:B------:R-:W-:Y:S01]  /*1700*/  ULOP3.LUT UR4, UR4, 0x8, URZ, 0xc0, !UPT ;  /* 0x0000000804047892 */ /* 0x000fe2000f8ec03f */
[----:B------:R-:W-:Y:S01]  /*1710*/  SHF.L.U32 R65, R10, R65, RZ ;  /* 0x000000410a417219 */ /* 0x000fe200000006ff */
[----:B------:R-:W-:Y:S01]  /*1720*/  ULOP3.LUT UR5, UR5, 0x3fff, URZ, 0xc0, !UPT ;  /* 0x00003fff05057892 */ /* 0x000fe2000f8ec03f */
[C---:B--2---:R-:W-:Y:S01]  /*1730*/  SHF.L.U64.HI R64, R6.reuse, 0x3, R7 ;  /* 0x0000000306407819 */ /* 0x044fe20000010207 */
[----:B------:R-:W-:Y:S01]  /*1740*/  ULOP3.LUT UR6, UR6, 0x3fff, URZ, 0xc0, !UPT ;  /* 0x00003fff06067892 */ /* 0x000fe2000f8ec03f */
[----:B------:R-:W-:Y:S01]  /*1750*/  IMAD.SHL.U32 R59, R6, 0x8, RZ ;  /* 0x00000008063b7824 */ /* 0x000fe200078e00ff */
[----:B------:R-:W-:Y:S01]  /*1760*/  LOP3.LUT R69, RZ, R8, RZ, 0x33, !PT ;  /* 0x00000008ff457212 */ /* 0x000fe200078e33ff */
[----:B------:R-:W-:Y:S01]  /*1770*/  VIADD R70, R70, UR8 ;  /* 0x0000000846467c36 */ /* 0x000fe20008000000 */
[----:B------:R-:W-:Y:S01]  /*1780*/  UIADD3 UR42, -UR42, UR40, URZ ;  /* 0x000000282a2a7290 */ /* 0x000fe2000fffe13f */
[----:B0-----:R-:W-:Y:S01]  /*1790*/  IMAD R67, R4, -0x2, R67 ;  /* 0xfffffffe04437824 */ /* 0x001fe200078e0243 */
[----:B------:R-:W-:-:S02]  /*17a0*/  ULEA UR43, UR43, UR48, 0x3 ;  /* 0x000000302b2b7291 */ /* 0x000fc4000f8e183f */
[----:B------:R-:W-:Y:S02]  /*17b0*/  ULOP3.LUT UR49, UR4, 0x8, URZ, 0x3c, !UPT ;  /* 0x0000000804317892 */ /* 0x000fe4000f8e3c3f */
[----:B------:R-:W-:Y:S01]  /*17c0*/  ULOP3.LUT UR44, UR4, 0x18, URZ, 0x3c, !UPT ;  /* 0x00000018042c7892 */ /* 0x000fe2000f8e3c3f */
[----:B-1----:R-:W-:Y:S01]  /*17d0*/  VIADD R68, R68, 0xffffffff ;  /* 0xffffffff44447836 */ /* 0x002fe20000000000 */
[----:B------:R-:W-:Y:S02]  /*17e0*/  ULOP3.LUT UR45, UR5, 0x10000, URZ, 0xfc, !UPT ;  /* 0x00010000052d7892 */ /* 0x000fe4000f8efc3f */
[----:B------:R-:W-:Y:S01]  /*17f0*/  ULOP3.LUT UR46, UR6, 0x10000, URZ, 0xfc, !UPT ;  /* 0x00010000062e7892 */ /* 0x000fe2000f8efc3f */
[----:B---3--:R-:W-:-:S11]  /*1800*/  SHF.L.U64.HI R66, R12, 0x1, R0 ;  /* 0x000000010c427819 */ /* 0x008fd60000010200 */
.L_x_104:
[----:B------:R-:W-:-:S04]  /*1810*/  SHF.L.U32 R0, R75, 0x1f, RZ ;  /* 0x0000001f4b007819 */ /* 0x000fc800000006ff */
[----:B------:R-:W0:Y:S02]  /*1820*/  SYNCS.PHASECHK.TRANS64.TRYWAIT P0, [UR43+-0x8], R0 ;  /* 0xfffff800ff0075a7 */ /* 0x000e24000800016b */
[----:B01-345:R-:W-:Y:S05]  /*1830*/  @!P0 BRA `(.L_x_19) ;  /* 0x0000004800888947 */ /* 0x03bfea0003800000 */
.L_x_129:
[----:B------:R-:W-:Y:S02]  /*1840*/  ULDC UR4, c[0x0][0x28c] ;  /* 0x0000a30000047ab9 */ /* 0x000fe40000000800 */
[----:B------:R-:W-:-:S13]  /*1850*/  ISETP.LT.AND P0, PT, RZ, UR4, PT ;  /* 0x00000004ff007c0c */ /* 0x000fda000bf01270 */
[----:B------:R-:W-:Y:S05]  /*1860*/  @P0 BRA `(.L_x_20) ;  /* 0x0000000000400947 */ /* 0x000fea0003800000 */
[----:B0-----:R-:W-:Y:S01]  /*1870*/  MOV R0, 0x0 ;  /* 0x0000000000007802 */ /* 0x001fe20000000f00 */
[----:B------:R-:W-:Y:S01]  /*1880*/  ULDC.64 UR4, c[0x4][0x68] ;  /* 0x01001a0000047ab9 */ /* 0x000fe20000000a00 */
[----:B------:R-:W-:Y:S01]  /*1890*/  ULDC.64 UR6, c[0x4][0x8] ;  /* 0x0100020000067ab9 */ /* 0x000fe20000000a00 */
[----:B------:R-:W-:Y:S01]  /*18a0*/  IMAD.U32 R4, RZ, RZ, UR4 ;  /* 0x00000004ff047e24 */ /* 0x000fe2000f8e00ff */
[----:B------:R0:W1:Y:S01]  /*18b0*/  LDC.64 R14, c[0x4][R0] ;  /* 0x01000000000e7b82 */ /* 0x0000620000000a00 */
[----:B------:R-:W-:Y:S01]  /*18c0*/  IMAD.U32 R5, RZ, RZ, UR5 ;  /* 0x00000005ff057e24 */ /* 0x000fe2000f8e00ff */
[----:B------:R-:W-:Y:S01]  /*18d0*/  ULDC.64 UR4, c[0x4][0x70] ;  /* 0x01001c0000047ab9 */ /* 0x000fe20000000a00 */
[----:B------:R-:W-:Y:S02]  /*18e0*/  IMAD.U32 R10, RZ, RZ, UR6 ;  /* 0x00000006ff0a7e24 */ /* 0x000fe4000f8e00ff */
[----:B------:R-:W-:Y:S02]  /*18f0*/  IMAD.U32 R6, RZ, RZ, UR4 ;  /* 0x00000004ff067e24 */ /* 0x000fe4000f8e00ff */
[----:B------:R-:W-:-:S02]  /*1900*/  IMAD.U32 R7, RZ, RZ, UR5 ;  /* 0x00000005ff077e24 */ /* 0x000fc4000f8e00ff */
[----:B------:R-:W-:Y:S02]  /*1910*/  IMAD.U32 R11, RZ, RZ, UR7 ;  /* 0x00000007ff0b7e24 */ /* 0x000fe4000f8e00ff */
[----:B------:R-:W-:Y:S02]  /*1920*/  IMAD.MOV.U32 R8, RZ, RZ, 0x1e1 ;  /* 0x000001e1ff087424 */ /* 0x000fe400078e00ff */
[----:B------:R-:W-:Y:S02]  /*1930*/  IMAD.MOV.U32 R12, RZ, RZ, 0x1 ;  /* 0x00000001ff0c7424 */ /* 0x000fe400078e00ff */
[----:B0-----:R-:W-:-:S07]  /*1940*/  IMAD.MOV.U32 R13, RZ, RZ, RZ ;  /* 0x000000ffff0d7224 */ /* 0x001fce00078e00ff */
[----:B------:R-:W-:-:S07]  /*1950*/  LEPC R20, `(.L_x_20) ;  /* 0x000000001014794e */ /* 0x000fce0000000000 */
[----:B-1---5:R-:W-:Y:S05]  /*1960*/  CALL.ABS.NOINC R14 ;  /* 0x000000000e007343 */ /* 0x022fea0003c00000 */
.L_x_20:
[----:B------:R-:W-:-:S13]  /*1970*/  ISETP.NE.AND P0, PT, R74, 0x3, PT ;  /* 0x000000034a00780c */ /* 0x000fda0003f05270 */
[----:B------:R-:W-:Y:S05]  /*1980*/  @!P0 BRA `(.L_x_21) ;  /* 0x0000000000048947 */ /* 0x000fea0003800000 */
[----:B------:R-:W-:Y:S01]  /*1990*/  BPT.TRAP 0x1 ;  /* 0x000000040000795c */ /* 0x000fe20000300000 */
.L_x_21:
[----:B0-----:R-:W-:Y:S02]  /*19a0*/  IMAD.U32 R3, RZ, RZ, UR38 ;  /* 0x00000026ff037e24 */ /* 0x001fe4000f8e00ff */
[----:B------:R-:W-:-:S03]  /*19b0*/  IMAD.U32 R0, RZ, RZ, UR39 ;  /* 0x00000027ff007e24 */ /* 0x000fc6000f8e00ff */
[----:B------:R-:W-:Y:S02]  /*19c0*/  LEA R3, R3, UR41, 0x3 ;  /* 0x0000002903037c11 */ /* 0x000fe4000f8e18ff */
[----:B------:R-:W-:-:S04]  /*19d0*/  SHF.L.U32 R0, R0, 0x1f, RZ ;  /* 0x0000001f00007819 */ /* 0x000fc800000006ff */
[----:B------:R0:W1:Y:S01]  /*19e0*/  SYNCS.PHASECHK.TRANS64.TRYWAIT P1, [R3+URZ], R0 ;  /* 0x00000000030075a7 */ /* 0x000062000802017f */
[----:B------:R-:W-:Y:S05]  /*19f0*/  @!P0 BRA `(.L_x_22) ;  /* 0x0000000000048947 */ /* 0x000fea0003800000 */
[----:B------:R-:W-:Y:S01]  /*1a00*/  BPT.TRAP 0x1 ;  /* 0x000000040000795c */ /* 0x000fe20000300000 */
.L_x_22:
[----:B-1----:R-:W-:Y:S05]  /*1a10*/  @P1 BRA `(.L_x_23) ;  /* 0x0000000000081947 */ /* 0x002fea0003800000 */
[----:B------:R-:W1:Y:S02]  /*1a20*/  SYNCS.PHASECHK.TRANS64.TRYWAIT P1, [R3+URZ], R0 ;  /* 0x00000000030075a7 */ /* 0x000e64000802017f */
[----:B-1----:R-:W-:Y:S05]  /*1a30*/  @!P1 BRA `(.L_x_24) ;  /* 0x0000004800209947 */ /* 0x002fea0003800000 */
.L_x_23:
[----:B------:R-:W-:Y:S05]  /*1a40*/  WARPSYNC.ALL ;  /* 0x0000000000007948 */ /* 0x000fea0003800000 */
[----:B------:R-:W-:Y:S01]  /*1a50*/  ULEA UR8, UR38, UR45, 0xa ;  /* 0x0000002d26087291 */ /* 0x000fe2000f8e503f */
[----:B------:R-:W-:Y:S01]  /*1a60*/  WARPGROUP.ARRIVE ;  /* 0x00000000000079c5 */ /* 0x000fe20000000000 */
[----:B------:R-:W-:Y:S01]  /*1a70*/  ULEA UR9, UR38, UR46, 0xa ;  /* 0x0000002e26097291 */ /* 0x000fe2000f8e503f */
[----:B01----:R-:W-:Y:S01]  /*1a80*/  IMAD.U32 R0, RZ, RZ, UR42 ;  /* 0x0000002aff007e24 */ /* 0x003fe2000f8e00ff */
[----:B------:R-:W-:Y:S01]  /*1a90*/  UMOV UR5, 0x40000040 ;  /* 0x4000004000057882 */ /* 0x000fe20000000000 */
[----:B------:R-:W-:-:S02]  /*1aa0*/  UMOV UR7, 0x40000040 ;  /* 0x4000004000077882 */ /* 0x000fc40000000000 */
[----:B------:R-:W-:Y:S01]  /*1ab0*/  UMOV UR4, UR8 ;  /* 0x0000000800047c82 */ /* 0x000fe20008000000 */
[----:B------:R-:W-:Y:S01]  /*1ac0*/  ISETP.GE.AND P1, PT, R0, 0x1, PT ;  /* 0x000000010000780c */ /* 0x000fe20003f26270 */
[----:B------:R-:W-:Y:S02]  /*1ad0*/  UMOV UR6, UR9 ;  /* 0x0000000900067c82 */ /* 0x000fe40008000000 */
[----:B------:R-:W-:Y:S01]  /*1ae0*/  HGMMA.64x64x16.F32.BF16 R24, gdesc[UR4], RZ, !UPT, gsb0 ;  /* 0x00e00000041879f0 */ /* 0x000fe2000c0018ff */
[----:B------:R-:W-:Y:S02]  /*1af0*/  UIADD3 UR4, UR8, 0x2, URZ ;  /* 0x0000000208047890 */ /* 0x000fe4000fffe03f */
[----:B------:R-:W-:Y:S01]  /*1b00*/  UIADD3 UR6, UR9, 0x2, URZ ;  /* 0x0000000209067890 */ /* 0x000fe2000fffe03f */
[----:B------:R-:W-:Y:S01]  /*1b10*/  UMOV UR5, 0x40000040 ;  /* 0x4000004000057882 */ /* 0x000fe20000000000 */
[----:B------:R-:W-:Y:S01]  /*1b20*/  UMOV UR7, 0x40000040 ;  /* 0x4000004000077882 */ /* 0x000fe20000000000 */
[----:B------:R-:W-:-:S02]  /*1b30*/  WARPGROUP.DEPBAR.LE gsb0, 0x0 ;  /* 0x00008000000079c5 */ /* 0x000fc40000010000 */
[----:B------:R-:W-:-:S06]  /*1b40*/  WARPGROUP.ARRIVE ;  /* 0x00000000000079c5 */ /* 0x000fcc0000000000 */
[----:B------:R-:W-:Y:S01]  /*1b50*/  HGMMA.64x64x16.F32.BF16 R24, gdesc[UR4], R24, gsb0 ;  /* 0x00e00000041879f0 */ /* 0x000fe20008001818 */
[----:B------:R-:W-:Y:S02]  /*1b60*/  UIADD3 UR4, UR8, 0x4, URZ ;  /* 0x0000000408047890 */ /* 0x000fe4000fffe03f */
[----:B------:R-:W-:Y:S01]  /*1b70*/  UIADD3 UR6, UR9, 0x4, URZ ;  /* 0x0000000409067890 */ /* 0x000fe2000fffe03f */
[----:B------:R-:W-:Y:S01]  /*1b80*/  UMOV UR5, 0x40000040 ;  /* 0x4000004000057882 */ /* 0x000fe20000000000 */
[----:B------:R-:W-:Y:S01]  /*1b90*/  UMOV UR7, 0x40000040 ;  /* 0x4000004000077882 */ /* 0x000fe20000000000 */
[----:B------:R-:W-:Y:S02]  /*1ba0*/  WARPGROUP.DEPBAR.LE gsb0, 0x0 ;  /* 0x00008000000079c5 */ /* 0x000fe40000010000 */
        /* <DEDUP_REMOVED lines=36> */
[----:B------:R-:W-:Y:S03]  /*1df0*/  HGMMA.64x64x16.F32.BF16 R24, gdesc[UR4], R24, gsb0 ;  /* 0x00e00000041879f0 */ /* 0x000fe60008001818 */
[----:B------:R-:W-:Y:S02]  /*1e00*/  WARPGROUP.DEPBAR.LE gsb0, 0x0 ;  /* 0x00008000000079c5 */ /* 0x000fe40000010000 */
[----:B------:R-:W-:Y:S05]  /*1e10*/  @!P1 BRA `(.L_x_25) ;  /* 0x0000000400849947 */ /* 0x000fea0003800000 */
[----:B------:R-:W-:Y:S01]  /*1e20*/  UIADD3 UR8, UR38, 0x1, URZ ;  /* 0x0000000126087890 */ /* 0x000fe2000fffe03f */
[----:B------:R-:W-:Y:S02]  /*1e30*/  IMAD.U32 R0, RZ, RZ, UR42 ;  /* 0x0000002aff007e24 */ /* 0x000fe4000f8e00ff */
[----:B------:R-:W-:Y:S01]  /*1e40*/  IMAD.U32 R3, RZ, RZ, UR38 ;  /* 0x00000026ff037e24 */ /* 0x000fe2000f8e00ff */
[----:B------:R-:W-:-:S04]  /*1e50*/  UISETP.NE.AND UP0, UPT, UR8, 0x7, UPT ;  /* 0x000000070800788c */ /* 0x000fc8000bf05270 */
[----:B------:R-:W-:Y:S02]  /*1e60*/  USEL UR4, URZ, 0x1, UP0 ;  /* 0x000000013f047887 */ /* 0x000fe40008000000 */
[----:B------:R-:W-:Y:S02]  /*1e70*/  USEL UR8, UR8, URZ, UP0 ;  /* 0x0000003f08087287 */ /* 0x000fe40008000000 */
[----:B------:R-:W-:-:S06]  /*1e80*/  ULOP3.LUT UR4, UR39, UR4, URZ, 0x3c, !UPT ;  /* 0x0000000427047292 */ /* 0x000fcc000f8e3c3f */
[----:B------:R-:W-:-:S07]  /*1e90*/  IMAD.U32 R6, RZ, RZ, UR4 ;  /* 0x00000004ff067e24 */ /* 0x000fce000f8e00ff */
.L_x_32:
[----:B------:R-:W-:Y:S05]  /*1ea0*/  @!P0 BRA `(.L_x_26) ;  /* 0x0000000000048947 */ /* 0x000fea0003800000 */
[----:B------:R-:W-:Y:S01]  /*1eb0*/  BPT.TRAP 0x1 ;  /* 0x000000040000795c */ /* 0x000fe20000300000 */
.L_x_26:
[----:B------:R-:W-:Y:S01]  /*1ec0*/  ULEA UR4, UR8, UR41, 0x3 ;  /* 0x0000002908047291 */ /* 0x000fe2000f8e183f */
[----:B------:R-:W-:-:S08]  /*1ed0*/  SHF.L.U32 R4, R6, 0x1f, RZ ;  /* 0x0000001f06047819 */ /* 0x000fd000000006ff */
[----:B------:R0:W1:Y:S01]  /*1ee0*/  SYNCS.PHASECHK.TRANS64.TRYWAIT P1, [UR4], R4 ;  /* 0x00000004ff0075a7 */ /* 0x0000620008020144 */
[----:B------:R-:W-:Y:S05]  /*1ef0*/  @!P0 BRA `(.L_x_27) ;  /* 0x0000000000048947 */ /* 0x000fea0003800000 */
[----:B------:R-:W-:Y:S01]  /*1f00*/  BPT.TRAP 0x1 ;  /* 0x000000040000795c */ /* 0x000fe20000300000 */
.L_x_27:
[----:B-1----:R-:W-:Y:S05]  /*1f10*/  @P1 BRA `(.L_x_28) ;  /* 0x0000000000081947 */ /* 0x002fea0003800000 */
[----:B------:R-:W1:Y:S02]  /*1f20*/  SYNCS.PHASECHK.TRANS64.TRYWAIT P1, [UR4], R4 ;  /* 0x00000004ff0075a7 */ /* 0x000e640008020144 */
[----:B-1----:R-:W-:Y:S05]  /*1f30*/  @!P1 BRA `(.L_x_29) ;  /* 0x0000004000f49947 */ /* 0x002fea0003800000 */
.L_x_28:
[----:B------:R-:W-:Y:S01]  /*1f40*/  ULEA UR9, UR8, UR45, 0xa ;  /* 0x0000002d08097291 */ /* 0x000fe2000f8e503f */
[----:B------:R-:W-:Y:S01]  /*1f50*/  WARPGROUP.ARRIVE ;  /* 0x00000000000079c5 */ /* 0x000fe20000000000 */
[----:B------:R-:W-:Y:S01]  /*1f60*/  ULEA UR10, UR8, UR46, 0xa ;  /* 0x0000002e080a7291 */ /* 0x000fe2000f8e503f */
[----:B------:R-:W-:Y:S01]  /*1f70*/  UMOV UR5, 0x40000040 ;  /* 0x4000004000057882 */ /* 0x000fe20000000000 */
[----:B------:R-:W-:-:S03]  /*1f80*/  UMOV UR7, 0x40000040 ;  /* 0x4000004000077882 */ /* 0x000fc60000000000 */
[----:B------:R-:W-:Y:S02]  /*1f90*/  UMOV UR4, UR9 ;  /* 0x0000000900047c82 */ /* 0x000fe40008000000 */
[----:B------:R-:W-:Y:S02]  /*1fa0*/  UMOV UR6, UR10 ;  /* 0x0000000a00067c82 */ /* 0x000fe40008000000 */
[----:B------:R-:W-:Y:S01]  /*1fb0*/  HGMMA.64x64x16.F32.BF16 R24, gdesc[UR4], R24, gsb0 ;  /* 0x00e00000041879f0 */ /* 0x000fe20008001818 */
        /* <DEDUP_REMOVED lines=51> */
[----:B------:R-:W-:Y:S01]  /*22f0*/  BPT.TRAP 0x1 ;  /* 0x000000040000795c */ /* 0x000fe20000300000 */
.L_x_30:
[----:B------:R-:W-:-:S13]  /*2300*/  ISETP.NE.AND P1, PT, R71, RZ, PT ;  /* 0x000000ff4700720c */ /* 0x000fda0003f25270 */
[----:B01----:R-:W-:-:S05]  /*2310*/  @P1 LEA R4, R3, UR41, 0x3 ;  /* 0x0000002903041c11 */ /* 0x003fca000f8e18ff */
[----:B------:R-:W-:-:S05]  /*2320*/  @P1 VIADD R5, R4, 0x38 ;  /* 0x0000003804051836 */ /* 0x000fca0000000000 */
[----:B------:R-:W-:-:S04]  /*2330*/  @P1 PRMT R5, R56, 0x654, R5 ;  /* 0x0000065438051816 */ /* 0x000fc80000000005 */
[----:B------:R0:W-:Y:S01]  /*2340*/  @P1 SYNCS.ARRIVE.TRANS64.RED.A1T0 RZ, [R5+URZ], RZ ;  /* 0x000000ff05ff19a7 */ /* 0x0001e2000810043f */
[----:B------:R-:W-:-:S13]  /*2350*/  ISETP.GT.U32.AND P1, PT, R23, 0x1, PT ;  /* 0x000000011700780c */ /* 0x000fda0003f24070 */
[----:B0-----:R-:W-:Y:S05]  /*2360*/  @P1 BRA `(.L_x_31) ;  /* 0x0000000000041947 */ /* 0x001fea0003800000 */
[----:B------:R-:W-:Y:S01]  /*2370*/  BPT.TRAP 0x1 ;  /* 0x000000040000795c */ /* 0x000fe20000300000 */
.L_x_31:
[----:B------:R-:W-:Y:S01]  /*2380*/  UIADD3 UR8, UR8, 0x1, URZ ;  /* 0x0000000108087890 */ /* 0x000fe2000fffe03f */
[C---:B------:R-:W-:Y:S01]  /*2390*/  ISETP.GT.AND P2, PT, R0.reuse, 0x1, PT ;  /* 0x000000010000780c */ /* 0x040fe20003f44270 */
[----:B------:R-:W-:Y:S02]  /*23a0*/  VIADD R3, R3, 0x1 ;  /* 0x0000000103037836 */ /* 0x000fe40000000000 */
[----:B------:R-:W-:Y:S01]  /*23b0*/  UISETP.NE.AND UP0, UPT, UR8, 0x7, UPT ;  /* 0x000000070800788c */ /* 0x000fe2000bf05270 */
[----:B------:R-:W-:Y:S02]  /*23c0*/  VIADD R0, R0, 0xffffffff ;  /* 0xffffffff00007836 */ /* 0x000fe40000000000 */
[C---:B------:R-:W-:Y:S01]  /*23d0*/  ISETP.NE.AND P1, PT, R3.reuse, 0x7, PT ;  /* 0x000000070300780c */ /* 0x040fe20003f25270 */
[----:B------:R-:W-:Y:S02]  /*23e0*/  USEL UR4, URZ, 0x1, UP0 ;  /* 0x000000013f047887 */ /* 0x000fe40008000000 */
[----:B------:R-:W-:Y:S01]  /*23f0*/  USEL UR8, UR8, URZ, UP0 ;  /* 0x0000003f08087287 */ /* 0x000fe20008000000 */
[----:B------:R-:W-:-:S03]  /*2400*/  SEL R3, R3, RZ, P1 ;  /* 0x000000ff03037207 */ /* 0x000fc60000800000 */
[----:B------:R-:W-:Y:S01]  /*2410*/  LOP3.LUT R6, R6, UR4, RZ, 0x3c, !PT ;  /* 0x0000000406067c12 */ /* 0x000fe2000f8e3cff */
[----:B------:R-:W-:Y:S07]  /*2420*/  @P2 BRA `(.L_x_32) ;  /* 0xfffffff8009c2947 */ /* 0x000fee000383ffff */
.L_x_25:
[----:B------:R-:W0:Y:S01]  /*2430*/  LDC R0, c[0x0][0x28c] ;  /* 0x0000a300ff007b82 */ /* 0x000e220000000800 */
[----:B------:R-:W-:-:S04]  /*2440*/  IMAD.U32 R3, RZ, RZ, UR49 ;  /* 0x00000031ff037e24 */ /* 0x000fc8000f8e00ff */
[----:B------:R1:W-:Y:S01]  /*2450*/  SYNCS.ARRIVE.TRANS64.A1T0 RZ, [R3+UR48], RZ ;  /* 0x000000ff03ff79a7 */ /* 0x0003e20008100030 */
[----:B0-----:R-:W-:-:S13]  /*2460*/  ISETP.GE.AND P1, PT, R0, 0x1, PT ;  /* 0x000000010000780c */ /* 0x001fda0003f26270 */
[----:B-1----:R-:W-:Y:S05]  /*2470*/  @!P1 BRA `(.L_x_33) ;  /* 0x0000000000509947 */ /* 0x002fea0003800000 */
[----:B------:R-:W-:Y:S05]  /*2480*/  @!P0 BRA `(.L_x_34) ;  /* 0x0000000000048947 */ /* 0x000fea0003800000 */
[----:B------:R-:W-:Y:S01]  /*2490*/  BPT.TRAP 0x1 ;  /* 0x000000040000795c */ /* 0x000fe20000300000 */
.L_x_34:
[----:B------:R-:W-:Y:S01]  /*24a0*/  ISETP.NE.AND P1, PT, R71, RZ, PT ;  /* 0x000000ff4700720c */ /* 0x000fe20003f25270 */
[----:B------:R-:W-:Y:S01]  /*24b0*/  BSSY B0, `(.L_x_35) ;  /* 0x000000e000007945 */ /* 0x000fe20003800000 */
[----:B------:R-:W-:-:S11]  /*24c0*/  ISETP.GT.U32.AND P0, PT, R23, 0x1, PT ;  /* 0x000000011700780c */ /* 0x000fd60003f04070 */
[----:B------:R-:W-:Y:S05]  /*24d0*/  @!P1 BRA `(.L_x_36) ;  /* 0x00000000002c9947 */ /* 0x000fea0003800000 */
[----:B------:R-:W-:-:S04]  /*24e0*/  UIADD3 UR6, UR38, UR42, URZ ;  /* 0x0000002a26067290 */ /* 0x000fc8000fffe03f */
[----:B------:R-:W-:-:S04]  /*24f0*/  UIMAD.WIDE.U32 UR4, UR6, 0x24924925, URZ ;  /* 0x24924925060478a5 */ /* 0x000fc8000f8e003f */
[----:B------:R-:W-:-:S04]  /*2500*/  UIADD3 UR4, UR6, -UR5, URZ ;  /* 0x8000000506047290 */ /* 0x000fc8000fffe03f */
[----:B------:R-:W-:-:S04]  /*2510*/  ULEA.HI UR4, UR4, UR5, URZ, 0x1f ;  /* 0x0000000504047291 */ /* 0x000fc8000f8ff83f */
[----:B------:R-:W-:-:S04]  /*2520*/  USHF.R.U32.HI UR4, URZ, 0x2, UR4 ;  /* 0x000000023f047899 */ /* 0x000fc80008011604 */
[----:B------:R-:W-:-:S04]  /*2530*/  UIMAD UR4, UR4, -0x7, UR6 ;  /* 0xfffffff9040478a4 */ /* 0x000fc8000f8e0206 */
[----:B------:R-:W-:-:S04]  /*2540*/  ULEA UR4, UR4, UR41, 0x3 ;  /* 0x0000002904047291 */ /* 0x000fc8000f8e183f */
[----:B------:R-:W-:-:S06]  /*2550*/  UIADD3 UR4, UR4, 0x38, URZ ;  /* 0x0000003804047890 */ /* 0x000fcc000fffe03f */
[----:B------:R-:W-:-:S05]  /*2560*/  IMAD.U32 R3, RZ, RZ, UR4 ;  /* 0x00000004ff037e24 */ /* 0x000fca000f8e00ff */
[----:B------:R-:W-:-:S04]  /*2570*/  PRMT R0, R56, 0x654, R3 ;  /* 0x0000065438007816 */ /* 0x000fc80000000003 */
[----:B------:R0:W-:Y:S03]  /*2580*/  SYNCS.ARRIVE.TRANS64.RED.A1T0 RZ, [R0+URZ], RZ ;  /* 0x000000ff00ff79a7 */ /* 0x0001e6000810043f */
.L_x_36:
[----:B------:R-:W-:Y:S05]  /*2590*/  BSYNC B0 ;  /* 0x0000000000007941 */ /* 0x000fea0003800000 */
.L_x_35:
[----:B------:R-:W-:Y:S05]  /*25a0*/  @P0 BRA `(.L_x_33) ;  /* 0x0000000000040947 */ /* 0x000fea0003800000 */
[----:B------:R-:W-:Y:S01]  /*25b0*/  BPT.TRAP 0x1 ;  /* 0x000000040000795c */ /* 0x000fe20000300000 */
.L_x_33:
[----:B0-----:R-:W-:Y:S01]  /*25c0*/  SHF.L.U32 R0, R75, 0x1f, RZ ;  /* 0x0000001f4b007819 */ /* 0x001fe200000006ff */
[----:B------:R-:W-:Y:S01]  /*25d0*/  UISETP.GE.U32.AND UP1, UPT, UR47, 0x7, UPT ;  /* 0x000000072f00788c */ /* 0x000fe2000bf26070 */
[----:B------:R-:W-:Y:S01]  /*25e0*/  SHF.R.S32.HI R11, RZ, 0x1f, R19 ;  /* 0x0000001fff0b7819 */ /* 0x000fe20000011413 */
[----:B------:R-:W-:Y:S01]  /*25f0*/  UIADD3 UR38, UR38, UR47, URZ ;  /* 0x0000002f26267290 */ /* 0x000fe2000fffe03f */
[----:B------:R-:W0:Y:S03]  /*2600*/  SYNCS.PHASECHK.TRANS64.TRYWAIT P0, [UR43+0x8], R0 ;  /* 0x00000800ff0075a7 */ /* 0x000e26000800016b */
[----:B------:R-:W-:-:S04]  /*2610*/  UISETP.GT.U32.AND UP0, UPT, UR38, 0x6, UPT ;  /* 0x000000062600788c */ /* 0x000fc8000bf04070 */
[----:B------:R-:W-:Y:S02]  /*2620*/  UISETP.LT.U32.AND UP0, UPT, UR47, 0x7, UP0 ;  /* 0x000000072f00788c */ /* 0x000fe40008701070 */
[----:B------:R-:W-:Y:S02]  /*2630*/  @UP1 UIMAD.WIDE.U32 UR4, UR38, 0x24924925, URZ ;  /* 0x24924925260418a5 */ /* 0x000fe4000f8e003f */
[----:B------:R-:W-:Y:S02]  /*2640*/  USEL UR6, URZ, 0x1, !UP0 ;  /* 0x000000013f067887 */ /* 0x000fe4000c000000 */
[----:B------:R-:W-:Y:S02]  /*2650*/  @UP1 UIADD3 UR4, UR38, -UR5, URZ ;  /* 0x8000000526041290 */ /* 0x000fe4000fffe03f */
[----:B------:R-:W-:Y:S02]  /*2660*/  ULOP3.LUT UR39, UR39, UR6, URZ, 0x3c, !UPT ;  /* 0x0000000627277292 */ /* 0x000fe4000f8e3c3f */
[----:B------:R-:W-:-:S04]  /*2670*/  @UP1 ULEA.HI UR4, UR4, UR5, URZ, 0x1f ;  /* 0x0000000504041291 */ /* 0x000fc8000f8ff83f */
[----:B------:R-:W-:-:S04]  /*2680*/  @UP1 USHF.R.U32.HI UR4, URZ, 0x2, UR4 ;  /* 0x000000023f041899 */ /* 0x000fc80008011604 */
[----:B------:R-:W-:Y:S01]  /*2690*/  @UP1 ULOP3.LUT UR39, UR39, 0x1, UR4, 0x78, !UPT ;  /* 0x0000000127271892 */ /* 0x000fe2000f8e7804 */
[----:B0-----:R-:W-:Y:S11]  /*26a0*/  @!P0 BRA `(.L_x_37) ;  /* 0x0000003c00308947 */ /* 0x001ff60003800000 */
.L_x_130:
[----:B0-----:R-:W-:Y:S01]  /*26b0*/  IMAD.SHL.U32 R3, R22, 0x40, RZ ;  /* 0x0000004016037824 */ /* 0x001fe200078e00ff */
[----:B------:R-:W-:Y:S01]  /*26c0*/  ULDC UR6, c[0x0][0x284] ;  /* 0x0000a10000067ab9 */ /* 0x000fe20000000800 */
[----:B------:R-:W-:Y:S01]  /*26d0*/  IMAD.SHL.U32 R12, R18, 0x40, RZ ;  /* 0x00000040120c7824 */ /* 0x000fe200078e00ff */
[----:B------:R-:W-:Y:S01]  /*26e0*/  ULDC.64 UR4, c[0x0][0x5d0] ;  /* 0x0001740000047ab9 */ /* 0x000fe20000000a00 */
[----:B------:R-:W-:Y:S01]  /*26f0*/  IMAD.WIDE R20, R22, 0x40, R60 ;  /* 0x0000004016147825 */ /* 0x000fe200078e023c */
[----:B------:R-:W-:Y:S01]  /*2700*/  ISETP.GE.AND P0, PT, R3, UR6, PT ;  /* 0x0000000603007c0c */ /* 0x000fe2000bf06270 */
[----:B------:R-:W-:Y:S01]  /*2710*/  ULDC UR6, c[0x0][0x288] ;  /* 0x0000a20000067ab9 */ /* 0x000fe20000000800 */
[----:B------:R-:W-:Y:S01]  /*2720*/  SHF.R.S32.HI R13, RZ, 0x1f, R12 ;  /* 0x0000001fff0d7819 */ /* 0x000fe2000001140c */
[----:B------:R-:W-:Y:S01]  /*2730*/  IMAD R0, R11, UR4, RZ ;  /* 0x000000040b007c24 */ /* 0x000fe2000f8e02ff */
[----:B------:R-:W-:Y:S01]  /*2740*/  ISETP.GE.OR P0, PT, R12, UR6, P0 ;  /* 0x000000060c007c0c */ /* 0x000fe20008706670 */
[----:B------:R-:W-:-:S04]  /*2750*/  IMAD.WIDE.U32 R4, R19, UR4, R62 ;  /* 0x0000000413047c25 */ /* 0x000fc8000f8e003e */
[----:B------:R-:W-:Y:S01]  /*2760*/  IMAD R7, R19, UR5, R0 ;  /* 0x0000000513077c24 */ /* 0x000fe2000f8e0200 */
[----:B------:R-:W-:Y:S01]  /*2770*/  IADD3 R4, P1, R12, R4, RZ ;  /* 0x000000040c047210 */ /* 0x000fe20007f3e0ff */
[----:B------:R-:W-:Y:S02]  /*2780*/  ULDC.64 UR4, c[0x0][0x5c8] ;  /* 0x0001720000047ab9 */ /* 0x000fe40000000a00 */
[----:B------:R-:W-:Y:S01]  /*2790*/  IMAD R9, R21, UR4, RZ ;  /* 0x0000000415097c24 */ /* 0x000fe2000f8e02ff */
[----:B------:R-:W-:-:S03]  /*27a0*/  IADD3.X R5, R13, R5, R7, P1, !PT ;  /* 0x000000050d057210 */ /* 0x000fc60000ffe407 */
[C---:B------:R-:W-:Y:S02]  /*27b0*/  IMAD R9, R20.reuse, UR5, R9 ;  /* 0x0000000514097c24 */ /* 0x040fe4000f8e0209 */
[----:B------:R-:W-:Y:S01]  /*27c0*/  IMAD.WIDE.U32 R72, R20, UR4, R4 ;  /* 0x0000000414487c25 */ /* 0x000fe2000f8e0004 */
[----:B------:R-:W-:Y:S06]  /*27d0*/  @P0 BRA `(.L_x_38) ;  /* 0x0000002000540947 */ /* 0x000fec0003800000 */
[----:B-----5:R-:W-:Y:S01]  /*27e0*/  FSETP.NEU.AND P1, PT, R58, RZ, PT ;  /* 0x000000ff3a00720b */ /* 0x020fe20003f2d000 */
[----:B------:R-:W-:Y:S01]  /*27f0*/  IMAD.IADD R18, R67, 0x1, -R12 ;  /* 0x0000000143127824 */ /* 0x000fe200078e0a0c */
[----:B------:R-:W-:Y:S01]  /*2800*/  BSSY B0, `(.L_x_38) ;  /* 0x0000212000007945 */ /* 0x000fe20003800000 */
[----:B------:R-:W-:Y:S02]  /*2810*/  IMAD.IADD R0, R70, 0x1, -R3 ;  /* 0x0000000146007824 */ /* 0x000fe400078e0a03 */
[----:B------:R-:W-:Y:S01]  /*2820*/  IMAD.IADD R83, R73, 0x1, R9 ;  /* 0x0000000149537824 */ /* 0x000fe200078e0209 */
[----:B------:R-:W-:-:S04]  /*2830*/  ISETP.GT.AND P0, PT, R18, RZ, PT ;  /* 0x000000ff1200720c */ /* 0x000fc80003f04270 */
[----:B------:R-:W-:-:S03]  /*2840*/  ISETP.GT.AND P3, PT, R0, RZ, P0 ;  /* 0x000000ff0000720c */ /* 0x000fc60000764270 */
[----:B------:R-:W-:Y:S10]  /*2850*/  @!P1 BRA `(.L_x_39) ;  /* 0x0000001400d89947 */ /* 0x000ff40003800000 */
[----:B------:R-:W0:Y:S01]  /*2860*/  LDC.64 R76, c[0x0][0x5b8] ;  /* 0x00016e00ff4c7b82 */ /* 0x000e220000000a00 */
[----:B------:R-:W-:-:S07]  /*2870*/  ULDC.64 UR4, c[0x0][0x5c0] ;  /* 0x0001700000047ab9 */ /* 0x000fce0000000a00 */
[----:B------:R-:W1:Y:S08]  /*2880*/  LDC.64 R78, c[0x0][0x5b0] ;  /* 0x00016c00ff4e7b82 */ /* 0x000e700000000a00 */
[----:B------:R-:W2:Y:S01]  /*2890*/  LDC.64 R80, c[0x0][0x5a8] ;  /* 0x00016a00ff507b82 */ /* 0x000ea20000000a00 */
[-C--:B0-----:R-:W-:Y:S02]  /*28a0*/  IMAD R6, R11, R76.reuse, RZ ;  /* 0x0000004c0b067224 */ /* 0x081fe400078e02ff */
[----:B------:R-:W-:-:S04]  /*28b0*/  IMAD.WIDE.U32 R4, R19, R76, R62 ;  /* 0x0000004c13047225 */ /* 0x000fc800078e003e */
[----:B------:R-:W-:Y:S01]  /*28c0*/  IMAD R73, R19, R77, R6 ;  /* 0x0000004d13497224 */ /* 0x000fe200078e0206 */
[----:B------:R-:W-:Y:S01]  /*28d0*/  IADD3 R8, P1, R12, R4, RZ ;  /* 0x000000040c087210 */ /* 0x000fe20007f3e0ff */
[----:B-1----:R-:W-:-:S03]  /*28e0*/  IMAD R3, R21, R78, RZ ;  /* 0x0000004e15037224 */ /* 0x002fc600078e02ff */
[----:B------:R-:W-:Y:S01]  /*28f0*/  IADD3.X R9, R13, R5, R73, P1, !PT ;  /* 0x000000050d097210 */ /* 0x000fe20000ffe449 */
[C---:B------:R-:W-:Y:S02]  /*2900*/  IMAD R77, R20.reuse, R79, R3 ;  /* 0x0000004f144d7224 */ /* 0x040fe400078e0203 */
[----:B------:R-:W-:-:S04]  /*2910*/  IMAD.WIDE.U32 R4, R20, R78, R8 ;  /* 0x0000004e14047225 */ /* 0x000fc800078e0008 */
[----:B------:R-:W-:Y:S01]  /*2920*/  IMAD.IADD R3, R5, 0x1, R77 ;  /* 0x0000000105037824 */ /* 0x000fe200078e024d */
[----:B--2---:R-:W-:-:S04]  /*2930*/  LEA R10, P1, R4, R80, 0x1 ;  /* 0x00000050040a7211 */ /* 0x004fc800078208ff */
[----:B------:R-:W-:-:S05]  /*2940*/  LEA.HI.X R11, R4, R81, R3, 0x1, P1 ;  /* 0x00000051040b7211 */ /* 0x000fca00008f0c03 */
[----:B------:R0:W2:Y:S01]  /*2950*/  @P3 LDG.E.LTC128B.U16 R3, desc[UR36][R10.64] ;  /* 0x000000240a033981 */ /* 0x0000a2000c1e1520 */
[----:B------:R-:W-:Y:S01]  /*2960*/  IMAD.WIDE.U32 R4, R20, R78, R12 ;  /* 0x0000004e14047225 */ /* 0x000fe200078e000c */
[----:B------:R-:W-:Y:S02]  /*2970*/  BSSY B1, `(.L_x_40) ;  /* 0x0000014000017945 */ /* 0x000fe40003800000 */
[----:B------:R-:W-:-:S04]  /*2980*/  IADD3 R14, P1, R62, R4, RZ ;  /* 0x000000043e0e7210 */ /* 0x000fc80007f3e0ff */
[----:B------:R-:W-:Y:S01]  /*2990*/  IADD3.X R15, R63, R77, R5, P1, !PT ;  /* 0x0000004d3f0f7210 */ /* 0x000fe20000ffe405 */
[----:B0-----:R-:W-:Y:S01]  /*29a0*/  IMAD.SHL.U32 R10, R78, 0x8, RZ ;  /* 0x000000084e0a7824 */ /* 0x001fe200078e00ff */
[----:B------:R-:W-:Y:S02]  /*29b0*/  LEA R6, P1, R72, UR4, 0x1 ;  /* 0x0000000448067c11 */ /* 0x000fe4000f8208ff */
[----:B------:R-:W-:Y:S01]  /*29c0*/  SHF.L.U64.HI R11, R78, 0x3, R79 ;  /* 0x000000034e0b7819 */ /* 0x000fe2000001024f */
[----:B------:R-:W-:-:S04]  /*29d0*/  IMAD.WIDE.U32 R14, R19, R76, R14 ;  /* 0x0000004c130e7225 */ /* 0x000fc800078e000e */
[----:B------:R-:W-:Y:S01]  /*29e0*/  IMAD.IADD R5, R73, 0x1, R15 ;  /* 0x0000000149057824 */ /* 0x000fe200078e020f */
[----:B------:R-:W-:-:S04]  /*29f0*/  LEA R4, P4, R14, R80, 0x1 ;  /* 0x000000500e047211 */ /* 0x000fc800078808ff */
[----:B------:R-:W-:Y:S01]  /*2a00*/  LEA.HI.X R5, R14, R81, R5, 0x1, P4 ;  /* 0x000000510e057211 */ /* 0x000fe200020f0c05 */
[----:B--2---:R-:W-:-:S04]  /*2a10*/  IMAD.U32 R7, R3, 0x10000, RZ ;  /* 0x0001000003077824 */ /* 0x004fc800078e00ff */
[----:B------:R-:W-:-:S04]  /*2a20*/  FMUL R7, R7, R58 ;  /* 0x0000003a07077220 */ /* 0x000fc80000400000 */
[----:B------:R-:W-:Y:S01]  /*2a30*/  FFMA R24, R24, R57, R7 ;  /* 0x0000003918187223 */ /* 0x000fe20000000007 */
[----:B------:R-:W-:Y:S02]  /*2a40*/  LEA.HI.X R7, R72, UR5, R83, 0x1, P1 ;  /* 0x0000000548077c11 */ /* 0x000fe400088f0c53 */
[----:B------:R-:W-:Y:S02]  /*2a50*/  ISETP.GT.AND P1, PT, R18, 0x1, PT ;  /* 0x000000011200780c */ /* 0x000fe40003f24270 */
[----:B------:R-:W-:Y:S02]  /*2a60*/  F2FP.BF16.F32.PACK_AB R24, RZ, R24 ;  /* 0x00000018ff18723e */ /* 0x000fe400000010ff */
[----:B------:R-:W-:-:S03]  /*2a70*/  ISETP.GT.AND P2, PT, R0, RZ, P1 ;  /* 0x000000ff0000720c */ /* 0x000fc60000f44270 */
[----:B------:R0:W-:Y:S10]  /*2a80*/  @P3 STG.E.U16 desc[UR36][R6.64], R24 ;  /* 0x0000001806003986 */ /* 0x0001f4000c101524 */
[----:B------:R-:W-:Y:S05]  /*2a90*/  @!P2 BRA `(.L_x_41) ;  /* 0x000000000004a947 */ /* 0x000fea0003800000 */
[----:B------:R1:W5:Y:S02]  /*2aa0*/  LDG.E.LTC128B.U16 R3, desc[UR36][R4.64+0x2] ;  /* 0x0000022404037981 */ /* 0x000364000c1e1520 */
.L_x_41:
[----:B------:R-:W-:Y:S05]  /*2ab0*/  BSYNC B1 ;  /* 0x0000000000017941 */ /* 0x000fea0003800000 */
.L_x_40:
[----:B------:R-:W-:Y:S01]  /*2ac0*/  IMAD.WIDE.U32 R10, R20, R78, R10 ;  /* 0x0000004e140a7225 */ /* 0x000fe200078e000a */
[----:B------:R-:W-:Y:S02]  /*2ad0*/  ISETP.GT.AND P0, PT, R0, 0x8, P0 ;  /* 0x000000080000780c */ /* 0x000fe40000704270 */
[C---:B-----5:R-:W-:Y:S01]  /*2ae0*/  PRMT R20, R3.reuse, 0x7610, R20 ;  /* 0x0000761003147816 */ /* 0x060fe20000000014 */
[----:B------:R-:W-:Y:S01]  /*2af0*/  IMAD.U32 R15, R3, 0x10000, RZ ;  /* 0x00010000030f7824 */ /* 0x000fe200078e00ff */
[----:B------:R-:W-:Y:S01]  /*2b00*/  IADD3 R8, P3, R8, R10, RZ ;  /* 0x0000000a08087210 */ /* 0x000fe20007f7e0ff */
[----:B------:R-:W-:Y:S02]  /*2b10*/  IMAD.IADD R77, R77, 0x1, R11 ;  /* 0x000000014d4d7824 */ /* 0x000fe400078e020b */
[----:B------:R-:W-:Y:S02]  /*2b20*/  FMUL R14, R15, R58 ;  /* 0x0000003a0f0e7220 */ /* 0x000fe40000400000 */
[----:B------:R-:W-:-:S02]  /*2b30*/  IMAD.X R9, R77, 0x1, R9, P3 ;  /* 0x000000014d097824 */ /* 0x000fc400018e0609 */
[----:B------:R-:W-:Y:S01]  /*2b40*/  FFMA R25, R25, R57, R14 ;  /* 0x0000003919197223 */ /* 0x000fe2000000000e */
[----:B------:R-:W-:-:S04]  /*2b50*/  LEA R14, P3, R8, R80, 0x1 ;  /* 0x00000050080e7211 */ /* 0x000fc800078608ff */
[----:B------:R-:W-:Y:S02]  /*2b60*/  F2FP.BF16.F32.PACK_AB R25, RZ, R25 ;  /* 0x00000019ff19723e */ /* 0x000fe400000010ff */
[----:B------:R-:W-:-:S03]  /*2b70*/  LEA.HI.X R15, R8, R81, R9, 0x1, P3 ;  /* 0x00000051080f7211 */ /* 0x000fc600018f0c09 */
[----:B------:R2:W-:Y:S04]  /*2b80*/  @P2 STG.E.U16 desc[UR36][R6.64+0x2], R25 ;  /* 0x0000021906002986 */ /* 0x0005e8000c101524 */
[----:B------:R-:W3:Y:S01]  /*2b90*/  @P0 LDG.E.LTC128B.U16 R20, desc[UR36][R14.64] ;  /* 0x000000240e140981 */ /* 0x000ee2000c1e1520 */
[----:B------:R-:W-:Y:S01]  /*2ba0*/  IADD3 R12, P2, P3, R62, R10, R12 ;  /* 0x0000000a3e0c7210 */ /* 0x000fe20007b5e00c */
[----:B------:R-:W-:Y:S01]  /*2bb0*/  BSSY B1, `(.L_x_42) ;  /* 0x0000011000017945 */ /* 0x000fe20003800000 */
[----:B------:R-:W-:Y:S02]  /*2bc0*/  SHF.L.U64.HI R11, R59, 0x1, R64 ;  /* 0x000000013b0b7819 */ /* 0x000fe40000010240 */
[----:B------:R-:W-:Y:S02]  /*2bd0*/  IADD3.X R13, R63, R77, R13, P2, P3 ;  /* 0x0000004d3f0d7210 */ /* 0x000fe400017e640d */
[----:B------:R-:W-:-:S02]  /*2be0*/  LEA R10, P2, R59, R6, 0x1 ;  /* 0x000000063b0a7211 */ /* 0x000fc400078408ff */
[----:B------:R-:W-:Y:S01]  /*2bf0*/  ISETP.GT.AND P1, PT, R0, 0x8, P1 ;  /* 0x000000080000780c */ /* 0x000fe20000f24270 */
[----:B------:R-:W-:-:S04]  /*2c00*/  IMAD.WIDE.U32 R12, R19, R76, R12 ;  /* 0x0000004c130c7225 */ /* 0x000fc800078e000c */
[----:B------:R-:W-:Y:S01]  /*2c10*/  IMAD.X R11, R11, 0x1, R7, P2 ;  /* 0x000000010b0b7824 */ /* 0x000fe200010e0607 */
[----:B------:R-:W-:Y:S01]  /*2c20*/  LEA R8, P3, R12, R80, 0x1 ;  /* 0x000000500c087211 */ /* 0x000fe200078608ff */
[----:B------:R-:W-:-:S05]  /*2c30*/  IMAD.IADD R9, R73, 0x1, R13 ;  /* 0x0000000149097824 */ /* 0x000fca00078e020d */
[----:B------:R-:W-:Y:S01]  /*2c40*/  LEA.HI.X R9, R12, R81, R9, 0x1, P3 ;  /* 0x000000510c097211 */ /* 0x000fe200018f0c09 */
[----:B---3--:R-:W-:-:S04]  /*2c50*/  IMAD.U32 R3, R20, 0x10000, RZ ;  /* 0x0001000014037824 */ /* 0x008fc800078e00ff */
[----:B------:R-:W-:-:S04]  /*2c60*/  FMUL R3, R3, R58 ;  /* 0x0000003a03037220 */ /* 0x000fc80000400000 */
[----:B------:R-:W-:-:S05]  /*2c70*/  FFMA R3, R26, R57, R3 ;  /* 0x000000391a037223 */ /* 0x000fca0000000003 */
[----:B------:R-:W-:-:S05]  /*2c80*/  F2FP.BF16.F32.PACK_AB R3, RZ, R3 ;  /* 0x00000003ff03723e */ /* 0x000fca00000010ff */
[----:B------:R2:W-:Y:S01]  /*2c90*/  @P0 STG.E.U16 desc[UR36][R10.64], R3 ;  /* 0x000000030a000986 */ /* 0x0005e2000c101524 */
[----:B------:R-:W-:Y:S05]  /*2ca0*/  @!P1 BRA `(.L_x_43) ;  /* 0x0000000000049947 */ /* 0x000fea0003800000 */
[----:B------:R3:W5:Y:S02]  /*2cb0*/  LDG.E.LTC128B.U16 R20, desc[UR36][R8.64+0x2] ;  /* 0x0000022408147981 */ /* 0x000764000c1e1520 */
.L_x_43:
[----:B------:R-:W-:Y:S05]  /*2cc0*/  BSYNC B1 ;  /* 0x0000000000017941 */ /* 0x000fea0003800000 */
.L_x_42:
[----:B--2--5:R-:W-:Y:S01]  /*2cd0*/  IMAD.U32 R3, R20, 0x10000, RZ ;  /* 0x0001000014037824 */ /* 0x024fe200078e00ff */
[----:B------:R-:W-:Y:S01]  /*2ce0*/  ISETP.GT.AND P0, PT, R18, 0x8, PT ;  /* 0x000000081200780c */ /* 0x000fe20003f04270 */
[----:B------:R-:W-:Y:S02]  /*2cf0*/  BSSY B1, `(.L_x_44) ;  /* 0x0000008000017945 */ /* 0x000fe40003800000 */
[----:B------:R-:W-:Y:S01]  /*2d00*/  FMUL R12, R3, R58 ;  /* 0x0000003a030c7220 */ /* 0x000fe20000400000 */
[----:B------:R-:W-:-:S03]  /*2d10*/  ISETP.GT.AND P2, PT, R0, RZ, P0 ;  /* 0x000000ff0000720c */ /* 0x000fc60000744270 */
[----:B------:R-:W-:-:S05]  /*2d20*/  FFMA R12, R27, R57, R12 ;  /* 0x000000391b0c7223 */ /* 0x000fca000000000c */
[----:B------:R-:W-:-:S05]  /*2d30*/  F2FP.BF16.F32.PACK_AB R12, RZ, R12 ;  /* 0x0000000cff0c723e */ /* 0x000fca00000010ff */
[----:B------:R2:W-:Y:S01]  /*2d40*/  @P1 STG.E.U16 desc[UR36][R10.64+0x2], R12 ;  /* 0x0000020c0a001986 */ /* 0x0005e2000c101524 */
[----:B------:R-:W-:Y:S05]  /*2d50*/  @!P2 BRA `(.L_x_45) ;  /* 0x000000000004a947 */ /* 0x000fea0003800000 */
[----:B------:R4:W5:Y:S02]  /*2d60*/  LDG.E.LTC128B.U16 R20, desc[UR36][R4.64+0x10] ;  /* 0x0000102404147981 */ /* 0x000964000c1e1520 */
.L_x_45:
[----:B------:R-:W-:Y:S05]  /*2d70*/  BSYNC B1 ;  /* 0x0000000000017941 */ /* 0x000fea0003800000 */
.L_x_44:
[----:B-----5:R-:W-:Y:S01]  /*2d80*/  IMAD.U32 R3, R20, 0x10000, RZ ;  /* 0x0001000014037824 */ /* 0x020fe200078e00ff */
        /* <DEDUP_REMOVED lines=9> */
.L_x_47:
[----:B------:R-:W-:Y:S05]  /*2e20*/  BSYNC B1 ;  /* 0x0000000000017941 */ /* 0x000fea0003800000 */
.L_x_46:
[----:B0----5:R-:W-:Y:S01]  /*2e30*/  IMAD.U32 R3, R20, 0x10000, RZ ;  /* 0x0001000014037824 */ /* 0x021fe200078e00ff */
[----:B------:R-:W-:Y:S01]  /*2e40*/  ISETP.GT.AND P0, PT, R0, 0x8, P0 ;  /* 0x000000080000780c */ /* 0x000fe20000704270 */
[----:B------:R-:W-:Y:S02]  /*2e50*/  BSSY B1, `(.L_x_48) ;  /* 0x0000007000017945 */ /* 0x000fe40003800000 */
[----:B--2---:R-:W-:-:S04]  /*2e60*/  FMUL R12, R3, R58 ;  /* 0x0000003a030c7220 */ /* 0x004fc80000400000 */
[----:B------:R-:W-:-:S05]  /*2e70*/  FFMA R12, R29, R57, R12 ;  /* 0x000000391d0c7223 */ /* 0x000fca000000000c */
[----:B------:R-:W-:-:S05]  /*2e80*/  F2FP.BF16.F32.PACK_AB R12, RZ, R12 ;  /* 0x0000000cff0c723e */ /* 0x000fca00000010ff */
[----:B------:R0:W-:Y:S01]  /*2e90*/  @P3 STG.E.U16 desc[UR36][R6.64+0x12], R12 ;  /* 0x0000120c06003986 */ /* 0x0001e2000c101524 */
[----:B------:R-:W-:Y:S05]  /*2ea0*/  @!P0 BRA `(.L_x_49) ;  /* 0x0000000000048947 */ /* 0x000fea0003800000 */
[----:B------:R2:W5:Y:S02]  /*2eb0*/  LDG.E.LTC128B.U16 R20, desc[UR36][R8.64+0x10] ;  /* 0x0000102408147981 */ /* 0x000564000c1e1520 */
.L_x_49:
[----:B------:R-:W-:Y:S05]  /*2ec0*/  BSYNC B1 ;  /* 0x0000000000017941 */ /* 0x000fea0003800000 */
.L_x_48:
[----:B-----5:R-:W-:Y:S01]  /*2ed0*/  IMAD.U32 R3, R20, 0x10000, RZ ;  /* 0x0001000014037824 */ /* 0x020fe200078e00ff */
[----:B------:R-:W-:Y:S01]  /*2ee0*/  ISETP.GT.AND P1, PT, R0, 0x8, P1 ;  /* 0x000000080000780c */ /* 0x000fe20000f24270 */
[----:B------:R-:W-:Y:S02]  /*2ef0*/  BSSY B1, `(.L_x_50) ;  /* 0x0000007000017945 */ /* 0x000fe40003800000 */
[----:B------:R-:W-:-:S04]  /*2f00*/  FMUL R3, R3, R58 ;  /* 0x0000003a03037220 */ /* 0x000fc80000400000 */
[----:B------:R-:W-:-:S05]  /*2f10*/  FFMA R3, R30, R57, R3 ;  /* 0x000000391e037223 */ /* 0x000fca0000000003 */
[----:B------:R-:W-:-:S05]  /*2f20*/  F2FP.BF16.F32.PACK_AB R3, RZ, R3 ;  /* 0x00000003ff03723e */ /* 0x000fca00000010ff */
[----:B------:R0:W-:Y:S01]  /*2f30*/  @P0 STG.E.U16 desc[UR36][R10.64+0x10], R3 ;  /* 0x000010030a000986 */ /* 0x0001e2000c101524 */
[----:B------:R-:W-:Y:S05]  /*2f40*/  @!P1 BRA `(.L_x_51) ;  /* 0x0000000000049947 */ /* 0x000fea0003800000 */
[----:B------:R0:W5:Y:S02]  /*2f50*/  LDG.E.LTC128B.U16 R20, desc[UR36][R8.64+0x12] ;  /* 0x0000122408147981 */ /* 0x000164000c1e1520 */
.L_x_51:
[----:B------:R-:W-:Y:S05]  /*2f60*/  BSYNC B1 ;  /* 0x0000000000017941 */ /* 0x000fea0003800000 */
.L_x_50:
[----:B0----5:R-:W-:Y:S01]  /*2f70*/  IMAD.U32 R3, R20, 0x10000, RZ ;  /* 0x0001000014037824 */ /* 0x021fe200078e00ff */
        /* <DEDUP_REMOVED lines=9> */
.L_x_53:
[----:B------:R-:W-:Y:S05]  /*3010*/  BSYNC B1 ;  /* 0x0000000000017941 */ /* 0x000fea0003800000 */
.L_x_52:
        /* <DEDUP_REMOVED lines=10> */
.L_x_55:
[----:B------:R-:W-:Y:S05]  /*30c0*/  BSYNC B1 ;  /* 0x0000000000017941 */ /* 0x000fea0003800000 */
.L_x_54:
[----:B0----5:R-:W-:Y:S01]  /*30d0*/  IMAD.U32 R3, R20, 0x10000, RZ ;  /* 0x0001000014037824 */ /* 0x021fe200078e00ff */
        /* <DEDUP_REMOVED lines=8> */
.L_x_57:
[----:B------:R-:W-:Y:S05]  /*3160*/  BSYNC B1 ;  /* 0x0000000000017941 */ /* 0x000fea0003800000 */
.L_x_56:
        /* <DEDUP_REMOVED lines=9> */
.L_x_59:
[----:B------:R-:W-:Y:S05]  /*3200*/  BSYNC B1 ;  /* 0x0000000000017941 */ /* 0x000fea0003800000 */
.L_x_58:
        /* <DEDUP_REMOVED lines=10> */
.L_x_61:
[----:B------:R-:W-:Y:S05]  /*32b0*/  BSYNC B1 ;  /* 0x0000000000017941 */ /* 0x000fea0003800000 */
.L_x_60:
        /* <DEDUP_REMOVED lines=10> */
.L_x_63:
[----:B------:R-:W-:Y:S05]  /*3360*/  BSYNC B1 ;  /* 0x0000000000017941 */ /* 0x000fea0003800000 */
.L_x_62:
        /* <DEDUP_REMOVED lines=9> */
.L_x_65:
[----:B------:R-:W-:Y:S05]  /*3400*/  BSYNC B1 ;  /* 0x0000000000017941 */ /* 0x000fea0003800000 */
.L_x_64:
        /* <DEDUP_REMOVED lines=9> */
.L_x_67:
[----:B------:R-:W-:Y:S05]  /*34a0*/  BSYNC B1 ;  /* 0x0000000000017941 */ /* 0x000fea0003800000 */
.L_x_66:
        /* <DEDUP_REMOVED lines=10> */
.L_x_69:
[----:B------:R-:W-:Y:S05]  /*3550*/  BSYNC B1 ;  /* 0x0000000000017941 */ /* 0x000fea0003800000 */
.L_x_68:
        /* <DEDUP_REMOVED lines=10> */
.L_x_71:
[----:B------:R-:W-:Y:S05]  /*3600*/  BSYNC B1 ;  /* 0x0000000000017941 */ /* 0x000fea0003800000 */
.L_x_70:
        /* <DEDUP_REMOVED lines=9> */
.L_x_73:
[----:B------:R-:W-:Y:S05]  /*36a0*/  BSYNC B1 ;  /* 0x0000000000017941 */ /* 0x000fea0003800000 */
.L_x_72:
        /* <DEDUP_REMOVED lines=9> */
.L_x_75:
[----:B------:R-:W-:Y:S05]  /*3740*/  BSYNC B1 ;  /* 0x0000000000017941 */ /* 0x000fea0003800000 */
.L_x_74:
        /* <DEDUP_REMOVED lines=10> */
.L_x_77:
[----:B------:R-:W-:Y:S05]  /*37f0*/  BSYNC B1 ;  /* 0x0000000000017941 */ /* 0x000fea0003800000 */
.L_x_76:
        /* <DEDUP_REMOVED lines=10> */
.L_x_79:
[----:B------:R-:W-:Y:S05]  /*38a0*/  BSYNC B1 ;  /* 0x0000000000017941 */ /* 0x000fea0003800000 */
.L_x_78:
        /* <DEDUP_REMOVED lines=9> */
.L_x_81:
[----:B------:R-:W-:Y:S05]  /*3940*/  BSYNC B1 ;  /* 0x0000000000017941 */ /* 0x000fea0003800000 */
.L_x_80:
        /* <DEDUP_REMOVED lines=9> */
.L_x_83:
[----:B------:R-:W-:Y:S05]  /*39e0*/  BSYNC B1 ;  /* 0x0000000000017941 */ /* 0x000fea0003800000 */
.L_x_82:
        /* <DEDUP_REMOVED lines=10> */
.L_x_85:
[----:B------:R-:W-:Y:S05]  /*3a90*/  BSYNC B1 ;  /* 0x0000000000017941 */ /* 0x000fea0003800000 */
.L_x_84:
        /* <DEDUP_REMOVED lines=10> */
.L_x_87:
[----:B------:R-:W-:Y:S05]  /*3b40*/  BSYNC B1 ;  /* 0x0000000000017941 */ /* 0x000fea0003800000 */
.L_x_86:
        /* <DEDUP_REMOVED lines=9> */
.L_x_89:
[----:B------:R-:W-:Y:S05]  /*3be0*/  BSYNC B1 ;  /* 0x0000000000017941 */ /* 0x000fea0003800000 */
.L_x_88:
        /* <DEDUP_REMOVED lines=9> */
.L_x_91:
[----:B------:R-:W-:Y:S05]  /*3c80*/  BSYNC B1 ;  /* 0x0000000000017941 */ /* 0x000fea0003800000 */
.L_x_90:
        /* <DEDUP_REMOVED lines=10> */
.L_x_93:
[----:B------:R-:W-:Y:S05]  /*3d30*/  BSYNC B1 ;  /* 0x0000000000017941 */ /* 0x000fea0003800000 */
.L_x_92:
        /* <DEDUP_REMOVED lines=10> */
.L_x_95:
[----:B------:R-:W-:Y:S05]  /*3de0*/  BSYNC B1 ;  /* 0x0000000000017941 */ /* 0x000fea0003800000 */
.L_x_94:
[----:B0----5:R-:W-:Y:S01]  /*3df0*/  IMAD.U32 R3, R20, 0x10000, RZ ;  /* 0x0001000014037824 */ /* 0x021fe200078e00ff */
[----:B------:R-:W-:Y:S01]  /*3e00*/  ISETP.GT.AND P0, PT, R0, 0x8, P0 ;  /* 0x000000080000780c */ /* 0x000fe20000704270 */
[----:B------:R-:W-:Y:S02]  /*3e10*/  BSSY B1, `(.L_x_96) ;  /* 0x0000007000017945 */ /* 0x000fe40003800000 */
[----:B-1--4-:R-:W-:-:S04]  /*3e20*/  FMUL R4, R3, R58 ;  /* 0x0000003a03047220 */ /* 0x012fc80000400000 */
[----:B------:R-:W-:-:S05]  /*3e30*/  FFMA R4, R53, R57, R4 ;  /* 0x0000003935047223 */ /* 0x000fca0000000004 */
[----:B------:R-:W-:-:S05]  /*3e40*/  F2FP.BF16.F32.PACK_AB R4, RZ, R4 ;  /* 0x00000004ff04723e */ /* 0x000fca00000010ff */
[----:B------:R0:W-:Y:S01]  /*3e50*/  @P3 STG.E.U16 desc[UR36][R6.64+0x72], R4 ;  /* 0x0000720406003986 */ /* 0x0001e2000c101524 */
[----:B------:R-:W-:Y:S05]  /*3e60*/  @!P0 BRA `(.L_x_97) ;  /* 0x0000000000048947 */ /* 0x000fea0003800000 */
[----:B------:R1:W5:Y:S02]  /*3e70*/  LDG.E.LTC128B.U16 R20, desc[UR36][R8.64+0x70] ;  /* 0x0000702408147981 */ /* 0x000364000c1e1520 */
.L_x_97:
[----:B------:R-:W-:Y:S05]  /*3e80*/  BSYNC B1 ;  /* 0x0000000000017941 */ /* 0x000fea0003800000 */
.L_x_96:
[----:B-----5:R-:W-:Y:S01]  /*3e90*/  IMAD.U32 R3, R20, 0x10000, RZ ;  /* 0x0001000014037824 */ /* 0x020fe200078e00ff */
[----:B------:R-:W-:Y:S01]  /*3ea0*/  ISETP.GT.AND P1, PT, R0, 0x8, P1 ;  /* 0x000000080000780c */ /* 0x000fe20000f24270 */
[----:B0-----:R-:W-:Y:S01]  /*3eb0*/  @P0 IMAD.MOV.U32 R4, RZ, RZ, R10 ;  /* 0x000000ffff040224 */ /* 0x001fe200078e000a */
[----:B------:R-:W-:Y:S01]  /*3ec0*/  BSSY B1, `(.L_x_98) ;  /* 0x0000008000017945 */ /* 0x000fe20003800000 */
[----:B------:R-:W-:Y:S01]  /*3ed0*/  FMUL R3, R3, R58 ;  /* 0x0000003a03037220 */ /* 0x000fe20000400000 */
[----:B------:R-:W-:-:S03]  /*3ee0*/  @P0 IMAD.MOV.U32 R5, RZ, RZ, R11 ;  /* 0x000000ffff050224 */ /* 0x000fc600078e000b */
[----:B------:R-:W-:-:S05]  /*3ef0*/  FFMA R3, R54, R57, R3 ;  /* 0x0000003936037223 */ /* 0x000fca0000000003 */
[----:B------:R-:W-:-:S05]  /*3f00*/  F2FP.BF16.F32.PACK_AB R3, RZ, R3 ;  /* 0x00000003ff03723e */ /* 0x000fca00000010ff */
[----:B------:R0:W-:Y:S01]  /*3f10*/  @P0 STG.E.U16 desc[UR36][R4.64+0x70], R3 ;  /* 0x0000700304000986 */ /* 0x0001e2000c101524 */
[----:B------:R-:W-:Y:S05]  /*3f20*/  @!P1 BRA `(.L_x_99) ;  /* 0x0000000000049947 */ /* 0x000fea0003800000 */
[----:B------:R4:W5:Y:S02]  /*3f30*/  LDG.E.LTC128B.U16 R20, desc[UR36][R8.64+0x72] ;  /* 0x0000722408147981 */ /* 0x000964000c1e1520 */
.L_x_99:
[----:B------:R-:W-:Y:S05]  /*3f40*/  BSYNC B1 ;  /* 0x0000000000017941 */ /* 0x000fea0003800000 */
.L_x_98:
[----:B------:R-:W-:Y:S05]  /*3f50*/  @!P1 BRA `(.L_x_100) ;  /* 0x0000000800709947 */ /* 0x000fea0003800000 */
[----:B0----5:R-:W-:-:S04]  /*3f60*/  IMAD.U32 R3, R20, 0x10000, RZ ;  /* 0x0001000014037824 */ /* 0x021fc800078e00ff */
[----:B------:R-:W-:-:S04]  /*3f70*/  FMUL R0, R3, R58 ;  /* 0x0000003a03007220 */ /* 0x000fc80000400000 */
[----:B------:R-:W-:-:S05]  /*3f80*/  FFMA R0, R55, R57, R0 ;  /* 0x0000003937007223 */ /* 0x000fca0000000000 */
[----:B------:R-:W-:-:S05]  /*3f90*/  F2FP.BF16.F32.PACK_AB R0, RZ, R0 ;  /* 0x00000000ff00723e */ /* 0x000fca00000010ff */
[----:B------:R0:W-:Y:S01]  /*3fa0*/  STG.E.U16 desc[UR36][R10.64+0x72], R0 ;  /* 0x000072000a007986 */ /* 0x0001e2000c101524 */
[----:B------:R-:W-:Y:S05]  /*3fb0*/  BRA `(.L_x_100) ;  /* 0x0000000800587947 */ /* 0x000fea0003800000 */
.L_x_39:
[----:B------:R-:W-:Y:S01]  /*3fc0*/  ISETP.GT.AND P2, PT, R18, 0x1, PT ;  /* 0x000000011200780c */ /* 0x000fe20003f44270 */
[----:B------:R-:W-:Y:S01]  /*3fd0*/  ULDC.64 UR4, c[0x0][0x5c0] ;  /* 0x0001700000047ab9 */ /* 0x000fe20000000a00 */
[-C--:B------:R-:W-:Y:S01]  /*3fe0*/  FMUL R24, R24, R57.reuse ;  /* 0x0000003918187220 */ /* 0x080fe20000400000 */
[-C--:B------:R-:W-:Y:S01]  /*3ff0*/  FMUL R25, R25, R57.reuse ;  /* 0x0000003919197220 */ /* 0x080fe20000400000 */
[----:B------:R-:W-:Y:S01]  /*4000*/  ISETP.GT.AND P1, PT, R0, RZ, P2 ;  /* 0x000000ff0000720c */ /* 0x000fe20001724270 */
[-C--:B------:R-:W-:Y:S01]  /*4010*/  FMUL R26, R26, R57.reuse ;  /* 0x000000391a1a7220 */ /* 0x080fe20000400000 */
[----:B------:R-:W-:Y:S01]  /*4020*/  LEA R4, P4, R72, UR4, 0x1 ;  /* 0x0000000448047c11 */ /* 0x000fe2000f8808ff */
[-C--:B------:R-:W-:Y:S01]  /*4030*/  FMUL R27, R27, R57.reuse ;  /* 0x000000391b1b7220 */ /* 0x080fe20000400000 */
[----:B------:R-:W-:Y:S01]  /*4040*/  F2FP.BF16.F32.PACK_AB R24, RZ, R24 ;  /* 0x00000018ff18723e */ /* 0x000fe200000010ff */
[-C--:B------:R-:W-:Y:S01]  /*4050*/  FMUL R28, R28, R57.reuse ;  /* 0x000000391c1c7220 */ /* 0x080fe20000400000 */
[----:B------:R-:W-:Y:S01]  /*4060*/  LEA.HI.X R5, R72, UR5, R83, 0x1, P4 ;  /* 0x0000000548057c11 */ /* 0x000fe2000a0f0c53 */
[----:B------:R-:W-:Y:S01]  /*4070*/  FMUL R29, R29, R57 ;  /* 0x000000391d1d7220 */ /* 0x000fe20000400000 */
[----:B------:R-:W-:Y:S01]  /*4080*/  F2FP.BF16.F32.PACK_AB R25, RZ, R25 ;  /* 0x00000019ff19723e */ /* 0x000fe200000010ff */
[-C--:B------:R-:W-:Y:S01]  /*4090*/  FMUL R30, R30, R57.reuse ;  /* 0x000000391e1e7220 */ /* 0x080fe20000400000 */
[C---:B------:R-:W-:Y:S01]  /*40a0*/  ISETP.GT.AND P2, PT, R0.reuse, 0x8, P2 ;  /* 0x000000080000780c */ /* 0x040fe20001744270 */
[----:B------:R-:W-:Y:S01]  /*40b0*/  @P3 STG.E.U16 desc[UR36][R4.64], R24 ;  /* 0x0000001804003986 */ /* 0x000fe2000c101524 */
[----:B------:R-:W-:Y:S01]  /*40c0*/  SHF.L.U64.HI R3, R59, 0x1, R64 ;  /* 0x000000013b037819 */ /* 0x000fe20000010240 */
[-C--:B------:R-:W-:Y:S01]  /*40d0*/  FMUL R31, R31, R57.reuse ;  /* 0x000000391f1f7220 */ /* 0x080fe20000400000 */
[----:B------:R-:W-:Y:S01]  /*40e0*/  LEA R6, P3, R59, R4, 0x1 ;  /* 0x000000043b067211 */ /* 0x000fe200078608ff */
[----:B------:R-:W-:Y:S01]  /*40f0*/  @P1 STG.E.U16 desc[UR36][R4.64+0x2], R25 ;  /* 0x0000021904001986 */ /* 0x000fe2000c101524 */
[----:B------:R-:W-:Y:S01]  /*4100*/  ISETP.GT.AND P1, PT, R0, 0x8, P0 ;  /* 0x000000080000780c */ /* 0x000fe20000724270 */
[----:B------:R-:W-:Y:S01]  /*4110*/  FMUL R32, R32, R57 ;  /* 0x0000003920207220 */ /* 0x000fe20000400000 */
[----:B------:R-:W-:Y:S01]  /*4120*/  F2FP.BF16.F32.PACK_AB R26, RZ, R26 ;  /* 0x0000001aff1a723e */ /* 0x000fe200000010ff */
[----:B------:R-:W-:Y:S01]  /*4130*/  IMAD.X R7, R3, 0x1, R5, P3 ;  /* 0x0000000103077824 */ /* 0x000fe200018e0605 */
[----:B------:R-:W-:Y:S01]  /*4140*/  F2FP.BF16.F32.PACK_AB R27, RZ, R27 ;  /* 0x0000001bff1b723e */ /* 0x000fe200000010ff */
[-C--:B------:R-:W-:Y:S01]  /*4150*/  FMUL R33, R33, R57.reuse ;  /* 0x0000003921217220 */ /* 0x080fe20000400000 */
[----:B------:R-:W-:Y:S01]  /*4160*/  ISETP.GT.AND P0, PT, R18, 0x8, PT ;  /* 0x000000081200780c */ /* 0x000fe20003f04270 */
[-C--:B------:R-:W-:Y:S01]  /*4170*/  FMUL R34, R34, R57.reuse ;  /* 0x0000003922227220 */ /* 0x080fe20000400000 */
[----:B------:R-:W-:Y:S01]  /*4180*/  F2FP.BF16.F32.PACK_AB R28, RZ, R28 ;  /* 0x0000001cff1c723e */ /* 0x000fe200000010ff */
[-C--:B------:R-:W-:Y:S01]  /*4190*/  FMUL R35, R35, R57.reuse ;  /* 0x0000003923237220 */ /* 0x080fe20000400000 */
[----:B------:R-:W-:Y:S01]  /*41a0*/  ISETP.GT.AND P4, PT, R0, RZ, P0 ;  /* 0x000000ff0000720c */ /* 0x000fe20000784270 */
[----:B------:R-:W-:Y:S01]  /*41b0*/  FMUL R36, R36, R57 ;  /* 0x0000003924247220 */ /* 0x000fe20000400000 */
[----:B------:R-:W-:Y:S01]  /*41c0*/  F2FP.BF16.F32.PACK_AB R29, RZ, R29 ;  /* 0x0000001dff1d723e */ /* 0x000fe200000010ff */
[----:B------:R-:W-:Y:S01]  /*41d0*/  @P1 STG.E.U16 desc[UR36][R6.64], R26 ;  /* 0x0000001a06001986 */ /* 0x000fe2000c101524 */
[----:B------:R-:W-:Y:S01]  /*41e0*/  ISETP.GT.AND P1, PT, R0, 0x8, P0 ;  /* 0x000000080000780c */ /* 0x000fe20000724270 */
[-C--:B------:R-:W-:Y:S01]  /*41f0*/  FMUL R37, R37, R57.reuse ;  /* 0x0000003925257220 */ /* 0x080fe20000400000 */
[C---:B------:R-:W-:Y:S01]  /*4200*/  ISETP.GT.AND P0, PT, R18.reuse, 0x10, PT ;  /* 0x000000101200780c */ /* 0x040fe20003f04270 */
[----:B------:R-:W-:Y:S01]  /*4210*/  @P2 STG.E.U16 desc[UR36][R6.64+0x2], R27 ;  /* 0x0000021b06002986 */ /* 0x000fe2000c101524 */
[----:B------:R-:W-:Y:S01]  /*4220*/  ISETP.GT.AND P2, PT, R18, 0x9, PT ;  /* 0x000000091200780c */ /* 0x000fe20003f44270 */
[-C--:B------:R-:W-:Y:S01]  /*4230*/  FMUL R38, R38, R57.reuse ;  /* 0x0000003926267220 */ /* 0x080fe20000400000 */
[----:B------:R-:W-:Y:S01]  /*4240*/  F2FP.BF16.F32.PACK_AB R30, RZ, R30 ;  /* 0x0000001eff1e723e */ /* 0x000fe200000010ff */
[-C--:B------:R-:W-:Y:S01]  /*4250*/  FMUL R39, R39, R57.reuse ;  /* 0x0000003927277220 */ /* 0x080fe20000400000 */
[C---:B------:R-:W-:Y:S01]  /*4260*/  ISETP.GT.AND P3, PT, R0.reuse, RZ, P2 ;  /* 0x000000ff0000720c */ /* 0x040fe20001764270 */
[----:B------:R-:W-:Y:S01]  /*4270*/  @P4 STG.E.U16 desc[UR36][R4.64+0x10], R28 ;  /* 0x0000101c04004986 */ /* 0x000fe2000c101524 */
[----:B------:R-:W-:Y:S01]  /*4280*/  ISETP.GT.AND P2, PT, R0, 0x8, P2 ;  /* 0x000000080000780c */ /* 0x000fe20001744270 */
[----:B------:R-:W-:Y:S01]  /*4290*/  FMUL R40, R40, R57 ;  /* 0x0000003928287220 */ /* 0x000fe20000400000 */
[----:B------:R-:W-:Y:S01]  /*42a0*/  F2FP.BF16.F32.PACK_AB R31, RZ, R31 ;  /* 0x0000001fff1f723e */ /* 0x000fe200000010ff */
[-C--:B------:R-:W-:Y:S01]  /*42b0*/  FMUL R41, R41, R57.reuse ;  /* 0x0000003929297220 */ /* 0x080fe20000400000 */
[----:B------:R-:W-:Y:S01]  /*42c0*/  ISETP.GT.AND P4, PT, R0, RZ, P0 ;  /* 0x000000ff0000720c */ /* 0x000fe20000784270 */
[-C--:B------:R-:W-:Y:S01]  /*42d0*/  FMUL R42, R42, R57.reuse ;  /* 0x000000392a2a7220 */ /* 0x080fe20000400000 */
[----:B------:R-:W-:Y:S01]  /*42e0*/  F2FP.BF16.F32.PACK_AB R32, RZ, R32 ;  /* 0x00000020ff20723e */ /* 0x000fe200000010ff */
[----:B------:R-:W-:Y:S01]  /*42f0*/  FMUL R43, R43, R57 ;  /* 0x000000392b2b7220 */ /* 0x000fe20000400000 */
[----:B------:R-:W-:Y:S01]  /*4300*/  F2FP.BF16.F32.PACK_AB R33, RZ, R33 ;  /* 0x00000021ff21723e */ /* 0x000fe200000010ff */
[-C--:B------:R-:W-:Y:S01]  /*4310*/  FMUL R44, R44, R57.reuse ;  /* 0x000000392c2c7220 */ /* 0x080fe20000400000 */
[----:B------:R-:W-:Y:S01]  /*4320*/  F2FP.BF16.F32.PACK_AB R34, RZ, R34 ;  /* 0x00000022ff22723e */ /* 0x000fe200000010ff */
[----:B------:R-:W-:Y:S01]  /*4330*/  @P3 STG.E.U16 desc[UR36][R4.64+0x12], R29 ;  /* 0x0000121d04003986 */ /* 0x000fe2000c101524 */
[----:B------:R-:W-:Y:S01]  /*4340*/  ISETP.GT.AND P3, PT, R18, 0x11, PT ;  /* 0x000000111200780c */ /* 0x000fe20003f64270 */
[----:B------:R-:W-:Y:S01]  /*4350*/  FMUL R45, R45, R57 ;  /* 0x000000392d2d7220 */ /* 0x000fe20000400000 */
[----:B------:R-:W-:Y:S01]  /*4360*/  F2FP.BF16.F32.PACK_AB R35, RZ, R35 ;  /* 0x00000023ff23723e */ /* 0x000fe200000010ff */
[----:B------:R-:W-:Y:S01]  /*4370*/  @P1 STG.E.U16 desc[UR36][R6.64+0x10], R30 ;  /* 0x0000101e06001986 */ /* 0x000fe2000c101524 */
[----:B------:R-:W-:Y:S01]  /*4380*/  ISETP.GT.AND P1, PT, R0, 0x8, P0 ;  /* 0x000000080000780c */ /* 0x000fe20000724270 */
[-C--:B------:R-:W-:Y:S01]  /*4390*/  FMUL R46, R46, R57.reuse ;  /* 0x000000392e2e7220 */ /* 0x080fe20000400000 */
[----:B------:R-:W-:Y:S01]  /*43a0*/  ISETP.GT.AND P0, PT, R18, 0x18, PT ;  /* 0x000000181200780c */ /* 0x000fe20003f04270 */
[----:B------:R-:W-:Y:S01]  /*43b0*/  @P2 STG.E.U16 desc[UR36][R6.64+0x12], R31 ;  /* 0x0000121f06002986 */ /* 0x000fe2000c101524 */
[C---:B------:R-:W-:Y:S01]  /*43c0*/  ISETP.GT.AND P2, PT, R0.reuse, RZ, P3 ;  /* 0x000000ff0000720c */ /* 0x040fe20001f44270 */
[-C--:B------:R-:W-:Y:S01]  /*43d0*/  FMUL R47, R47, R57.reuse ;  /* 0x000000392f2f7220 */ /* 0x080fe20000400000 */
[C---:B------:R-:W-:Y:S01]  /*43e0*/  ISETP.GT.AND P3, PT, R0.reuse, 0x8, P3 ;  /* 0x000000080000780c */ /* 0x040fe20001f64270 */
[----:B------:R-:W-:Y:S01]  /*43f0*/  @P4 STG.E.U16 desc[UR36][R4.64+0x20], R32 ;  /* 0x0000202004004986 */ /* 0x000fe2000c101524 */
[----:B------:R-:W-:Y:S01]  /*4400*/  ISETP.GT.AND P4, PT, R0, RZ, P0 ;  /* 0x000000ff0000720c */ /* 0x000fe20000784270 */
[-C--:B------:R-:W-:Y:S01]  /*4410*/  FMUL R48, R48, R57.reuse ;  /* 0x0000003930307220 */ /* 0x080fe20000400000 */
[----:B------:R-:W-:Y:S01]  /*4420*/  F2FP.BF16.F32.PACK_AB R36, RZ, R36 ;  /* 0x00000024ff24723e */ /* 0x000fe200000010ff */
[----:B------:R-:W-:Y:S01]  /*4430*/  FMUL R49, R49, R57 ;  /* 0x0000003931317220 */ /* 0x000fe20000400000 */
[----:B------:R-:W-:Y:S01]  /*4440*/  F2FP.BF16.F32.PACK_AB R37, RZ, R37 ;  /* 0x00000025ff25723e */ /* 0x000fe200000010ff */
[-C--:B------:R-:W-:Y:S01]  /*4450*/  FMUL R50, R50, R57.reuse ;  /* 0x0000003932327220 */ /* 0x080fe20000400000 */
[----:B------:R-:W-:Y:S01]  /*4460*/  F2FP.BF16.F32.PACK_AB R38, RZ, R38 ;  /* 0x00000026ff26723e */ /* 0x000fe200000010ff */
[----:B------:R-:W-:Y:S01]  /*4470*/  FMUL R51, R51, R57 ;  /* 0x0000003933337220 */ /* 0x000fe20000400000 */
[----:B------:R-:W-:Y:S01]  /*4480*/  F2FP.BF16.F32.PACK_AB R39, RZ, R39 ;  /* 0x00000027ff27723e */ /* 0x000fe200000010ff */
[----:B------:R-:W-:Y:S01]  /*4490*/  @P2 STG.E.U16 desc[UR36][R4.64+0x22], R33 ;  /* 0x0000222104002986 */ /* 0x000fe2000c101524 */
[----:B------:R-:W-:Y:S01]  /*44a0*/  F2FP.BF16.F32.PACK_AB R40, RZ, R40 ;  /* 0x00000028ff28723e */ /* 0x000fe200000010ff */
        /* <DEDUP_REMOVED lines=10> */
[----:B------:R-:W-:Y:S01]  /*4550*/  @P4 STG.E.U16 desc[UR36][R4.64+0x30], R36 ;  /* 0x0000302404004986 */ /* 0x000fe2000c101524 */
[C---:B------:R-:W-:Y:S01]  /*4560*/  ISETP.GT.AND P2, PT, R0.reuse, RZ, P3 ;  /* 0x000000ff0000720c */ /* 0x040fe20001f44270 */
[----:B------:R-:W-:Y:S01]  /*4570*/  FMUL R55, R55, R57 ;  /* 0x0000003937377220 */ /* 0x000fe20000400000 */
[----:B------:R-:W-:-:S02]  /*4580*/  ISETP.GT.AND P4, PT, R0, 0x8, P3 ;  /* 0x000000080000780c */ /* 0x000fc40001f84270 */
[C---:B------:R-:W-:Y:S02]  /*4590*/  ISETP.GT.AND P3, PT, R0.reuse, RZ, P0 ;  /* 0x000000ff0000720c */ /* 0x040fe40000764270 */
[----:B------:R-:W-:Y:S02]  /*45a0*/  ISETP.GT.AND P0, PT, R0, 0x8, P0 ;  /* 0x000000080000780c */ /* 0x000fe40000704270 */
[----:B------:R-:W-:Y:S02]  /*45b0*/  F2FP.BF16.F32.PACK_AB R43, RZ, R43 ;  /* 0x0000002bff2b723e */ /* 0x000fe400000010ff */
[----:B------:R-:W-:Y:S02]  /*45c0*/  F2FP.BF16.F32.PACK_AB R44, RZ, R44 ;  /* 0x0000002cff2c723e */ /* 0x000fe400000010ff */
[----:B------:R-:W-:Y:S01]  /*45d0*/  F2FP.BF16.F32.PACK_AB R45, RZ, R45 ;  /* 0x0000002dff2d723e */ /* 0x000fe200000010ff */
[----:B------:R-:W-:Y:S01]  /*45e0*/  @P2 STG.E.U16 desc[UR36][R4.64+0x32], R37 ;  /* 0x0000322504002986 */ /* 0x000fe2000c101524 */
[----:B------:R-:W-:-:S02]  /*45f0*/  F2FP.BF16.F32.PACK_AB R46, RZ, R46 ;  /* 0x0000002eff2e723e */ /* 0x000fc400000010ff */
[----:B------:R-:W-:Y:S01]  /*4600*/  F2FP.BF16.F32.PACK_AB R47, RZ, R47 ;  /* 0x0000002fff2f723e */ /* 0x000fe200000010ff */
[----:B------:R-:W-:Y:S01]  /*4610*/  @P1 STG.E.U16 desc[UR36][R6.64+0x30], R38 ;  /* 0x0000302606001986 */ /* 0x000fe2000c101524 */
[C---:B------:R-:W-:Y:S02]  /*4620*/  ISETP.GT.AND P1, PT, R18.reuse, 0x28, PT ;  /* 0x000000281200780c */ /* 0x040fe40003f24270 */
[----:B------:R-:W-:Y:S01]  /*4630*/  F2FP.BF16.F32.PACK_AB R48, RZ, R48 ;  /* 0x00000030ff30723e */ /* 0x000fe200000010ff */
[----:B------:R-:W-:Y:S01]  /*4640*/  @P4 STG.E.U16 desc[UR36][R6.64+0x32], R39 ;  /* 0x0000322706004986 */ /* 0x000fe2000c101524 */
[----:B------:R-:W-:Y:S02]  /*4650*/  ISETP.GT.AND P4, PT, R18, 0x21, PT ;  /* 0x000000211200780c */ /* 0x000fe40003f84270 */
[----:B------:R-:W-:Y:S01]  /*4660*/  F2FP.BF16.F32.PACK_AB R49, RZ, R49 ;  /* 0x00000031ff31723e */ /* 0x000fe200000010ff */
[----:B------:R-:W-:Y:S01]  /*4670*/  @P3 STG.E.U16 desc[UR36][R4.64+0x40], R40 ;  /* 0x0000402804003986 */ /* 0x000fe2000c101524 */
[----:B------:R-:W-:-:S02]  /*4680*/  ISETP.GT.AND P2, PT, R0, RZ, P4 ;  /* 0x000000ff0000720c */ /* 0x000fc40002744270 */
[C---:B------:R-:W-:Y:S02]  /*4690*/  ISETP.GT.AND P4, PT, R0.reuse, 0x8, P4 ;  /* 0x000000080000780c */ /* 0x040fe40002784270 */
        /* <DEDUP_REMOVED lines=9> */
[----:B------:R-:W-:Y:S02]  /*4730*/  ISETP.GT.AND P0, PT, R18, 0x29, PT ;  /* 0x000000291200780c */ /* 0x000fe40003f04270 */
[----:B------:R-:W-:Y:S01]  /*4740*/  F2FP.BF16.F32.PACK_AB R55, RZ, R55 ;  /* 0x00000037ff37723e */ /* 0x000fe200000010ff */
[----:B------:R-:W-:Y:S01]  /*4750*/  @P4 STG.E.U16 desc[UR36][R6.64+0x42], R43 ;  /* 0x0000422b06004986 */ /* 0x000fe2000c101524 */
[C---:B------:R-:W-:Y:S02]  /*4760*/  ISETP.GT.AND P2, PT, R0.reuse, RZ, P0 ;  /* 0x000000ff0000720c */ /* 0x040fe40000744270 */
[----:B------:R-:W-:Y:S01]  /*4770*/  ISETP.GT.AND P0, PT, R0, 0x8, P0 ;  /* 0x000000080000780c */ /* 0x000fe20000704270 */
[----:B------:R-:W-:Y:S01]  /*4780*/  @P3 STG.E.U16 desc[UR36][R4.64+0x50], R44 ;  /* 0x0000502c04003986 */ /* 0x000fe2000c101524 */
[----:B------:R-:W-:-:S04]  /*4790*/  ISETP.GT.AND P3, PT, R18, 0x30, PT ;  /* 0x000000301200780c */ /* 0x000fc80003f64270 */
[C---:B------:R-:W-:Y:S02]  /*47a0*/  ISETP.GT.AND P4, PT, R0.reuse, RZ, P3 ;  /* 0x000000ff0000720c */ /* 0x040fe40001f84270 */
[----:B------:R-:W-:-:S03]  /*47b0*/  ISETP.GT.AND P3, PT, R0, 0x8, P3 ;  /* 0x000000080000780c */ /* 0x000fc60001f64270 */
[----:B------:R-:W-:Y:S01]  /*47c0*/  @P2 STG.E.U16 desc[UR36][R4.64+0x52], R45 ;  /* 0x0000522d04002986 */ /* 0x000fe2000c101524 */
[----:B------:R-:W-:-:S03]  /*47d0*/  ISETP.GT.AND P2, PT, R18, 0x39, PT ;  /* 0x000000391200780c */ /* 0x000fc60003f44270 */
[----:B------:R-:W-:Y:S01]  /*47e0*/  @P1 STG.E.U16 desc[UR36][R6.64+0x50], R46 ;  /* 0x0000502e06001986 */ /* 0x000fe2000c101524 */
[----:B------:R-:W-:-:S03]  /*47f0*/  ISETP.GT.AND P1, PT, R18, 0x38, PT ;  /* 0x000000381200780c */ /* 0x000fc60003f24270 */
[----:B------:R-:W-:Y:S01]  /*4800*/  @P0 STG.E.U16 desc[UR36][R6.64+0x52], R47 ;  /* 0x0000522f06000986 */ /* 0x000fe2000c101524 */
[----:B------:R-:W-:-:S03]  /*4810*/  ISETP.GT.AND P0, PT, R18, 0x31, PT ;  /* 0x000000311200780c */ /* 0x000fc60003f04270 */
[----:B------:R-:W-:Y:S01]  /*4820*/  @P4 STG.E.U16 desc[UR36][R4.64+0x60], R48 ;  /* 0x0000603004004986 */ /* 0x000fe2000c101524 */
[C---:B------:R-:W-:Y:S02]  /*4830*/  ISETP.GT.AND P4, PT, R0.reuse, RZ, P0 ;  /* 0x000000ff0000720c */ /* 0x040fe40000784270 */
[----:B------:R-:W-:-:S11]  /*4840*/  ISETP.GT.AND P0, PT, R0, 0x8, P0 ;  /* 0x000000080000780c */ /* 0x000fd60000704270 */
[----:B------:R-:W-:Y:S01]  /*4850*/  @P4 STG.E.U16 desc[UR36][R4.64+0x62], R49 ;  /* 0x0000623104004986 */ /* 0x000fe2000c101524 */
[C---:B------:R-:W-:Y:S02]  /*4860*/  ISETP.GT.AND P4, PT, R0.reuse, RZ, P2 ;  /* 0x000000ff0000720c */ /* 0x040fe40001784270 */
[C---:B------:R-:W-:Y:S01]  /*4870*/  ISETP.GT.AND P2, PT, R0.reuse, 0x8, P2 ;  /* 0x000000080000780c */ /* 0x040fe20001744270 */
[----:B------:R-:W-:Y:S01]  /*4880*/  @P3 STG.E.U16 desc[UR36][R6.64+0x60], R50 ;  /* 0x0000603206003986 */ /* 0x000fe2000c101524 */
[C---:B------:R-:W-:Y:S02]  /*4890*/  ISETP.GT.AND P3, PT, R0.reuse, RZ, P1 ;  /* 0x000000ff0000720c */ /* 0x040fe40000f64270 */
[----:B------:R-:W-:Y:S01]  /*48a0*/  ISETP.GT.AND P1, PT, R0, 0x8, P1 ;  /* 0x000000080000780c */ /* 0x000fe20000f24270 */
[----:B------:R-:W-:Y:S10]  /*48b0*/  @P0 STG.E.U16 desc[UR36][R6.64+0x62], R51 ;  /* 0x0000623306000986 */ /* 0x000ff4000c101524 */
[----:B------:R-:W-:Y:S04]  /*48c0*/  @P3 STG.E.U16 desc[UR36][R4.64+0x70], R52 ;  /* 0x0000703404003986 */ /* 0x000fe8000c101524 */
[----:B------:R0:W-:Y:S02]  /*48d0*/  @P4 STG.E.U16 desc[UR36][R4.64+0x72], R53 ;  /* 0x0000723504004986 */ /* 0x0001e4000c101524 */
[----:B0-----:R-:W-:-:S02]  /*48e0*/  @P1 IMAD.MOV.U32 R4, RZ, RZ, R6 ;  /* 0x000000ffff041224 */ /* 0x001fc400078e0006 */
[----:B------:R-:W-:-:S05]  /*48f0*/  @P1 IMAD.MOV.U32 R5, RZ, RZ, R7 ;  /* 0x000000ffff051224 */ /* 0x000fca00078e0007 */
[----:B------:R0:W-:Y:S04]  /*4900*/  @P1 STG.E.U16 desc[UR36][R4.64+0x70], R54 ;  /* 0x0000703604001986 */ /* 0x0001e8000c101524 */
[----:B------:R0:W-:Y:S02]  /*4910*/  @P2 STG.E.U16 desc[UR36][R6.64+0x72], R55 ;  /* 0x0000723706002986 */ /* 0x0001e4000c101524 */
.L_x_100:
[----:B------:R-:W-:Y:S05]  /*4920*/  BSYNC B0 ;  /* 0x0000000000007941 */ /* 0x000fea0003800000 */
.L_x_38:
[----:B0-----:R-:W2:Y:S01]  /*4930*/  LDL.64 R4, [R1] ;  /* 0x0000000001047983 */ /* 0x001ea20000100a00 */
[----:B------:R-:W-:Y:S01]  /*4940*/  ULDC.64 UR4, c[0x0][0x650] ;  /* 0x0001940000047ab9 */ /* 0x000fe20000000a00 */
[----:B------:R-:W-:Y:S02]  /*4950*/  IMAD.U32 R0, RZ, RZ, UR44 ;  /* 0x0000002cff007e24 */ /* 0x000fe4000f8e00ff */
[----:B------:R-:W-:Y:S02]  /*4960*/  IMAD.MOV.U32 R22, RZ, RZ, -0x1 ;  /* 0xffffffffff167424 */ /* 0x000fe400078e00ff */
[----:B------:R0:W-:Y:S01]  /*4970*/  SYNCS.ARRIVE.TRANS64.A1T0 RZ, [R0+UR48], RZ ;  /* 0x000000ff00ff79a7 */ /* 0x0001e20008100030 */
[----:B------:R-:W-:Y:S02]  /*4980*/  IMAD.MOV.U32 R18, RZ, RZ, -0x1 ;  /* 0xffffffffff127424 */ /* 0x000fe400078e00ff */
[----:B------:R-:W-:Y:S01]  /*4990*/  IMAD.MOV.U32 R19, RZ, RZ, -0x1 ;  /* 0xffffffffff137424 */ /* 0x000fe200078e00ff */
[----:B0-----:R-:W-:-:S02]  /*49a0*/  PRMT R0, RZ, 0x7610, R0 ;  /* 0x00007610ff007816 */ /* 0x001fc40000000000 */
[----:B--2---:R-:W-:-:S05]  /*49b0*/  LEA R16, P0, R4, R16, 0x1 ;  /* 0x0000001004107211 */ /* 0x004fca00078008ff */
[----:B------:R-:W-:Y:S01]  /*49c0*/  IMAD.X R17, R66, 0x1, R17, P0 ;  /* 0x0000000142117824 */ /* 0x000fe200000e0611 */
[----:B------:R-:W-:-:S04]  /*49d0*/  ISETP.GE.U32.AND P0, PT, R16, UR4, PT ;  /* 0x0000000410007c0c */ /* 0x000fc8000bf06070 */
[----:B------:R-:W-:-:S13]  /*49e0*/  ISETP.GE.U32.AND.EX P0, PT, R17, UR5, PT, P0 ;  /* 0x0000000511007c0c */ /* 0x000fda000bf06100 */
[----:B------:R-:W-:Y:S05]  /*49f0*/  @P0 BRA `(.L_x_101) ;  /* 0x00000004004c0947 */ /* 0x000fea0003800000 */
[----:B------:R-:W0:Y:S01]  /*4a00*/  LDC.64 R10, c[0x0][0x628] ;  /* 0x00018a00ff0a7b82 */ /* 0x000e220000000a00 */
[----:B------:R-:W2:Y:S01]  /*4a10*/  S2R R12, SR_CTAID.X ;  /* 0x00000000000c7919 */ /* 0x000ea20000002500 */
[----:B-1-34-:R-:W-:Y:S02]  /*4a20*/  IMAD.MOV.U32 R8, RZ, RZ, R16 ;  /* 0x000000ffff087224 */ /* 0x01afe400078e0010 */
[----:B------:R-:W-:Y:S01]  /*4a30*/  IMAD.MOV.U32 R9, RZ, RZ, R17 ;  /* 0x000000ffff097224 */ /* 0x000fe200078e0011 */
[----:B------:R-:W1:Y:S03]  /*4a40*/  S2R R18, SR_CTAID.Y ;  /* 0x0000000000127919 */ /* 0x000e660000002600 */
[----:B------:R-:W3:Y:S08]  /*4a50*/  LDC R0, c[0x0][0x630] ;  /* 0x00018c00ff007b82 */ /* 0x000ef00000000800 */
[----:B------:R-:W4:Y:S01]  /*4a60*/  LDC.64 R14, c[0x0][0x620] ;  /* 0x00018800ff0e7b82 */ /* 0x000f220000000a00 */
[----:B0-----:R-:W-:-:S04]  /*4a70*/  ISETP.NE.U32.AND P0, PT, R10, RZ, PT ;  /* 0x000000ff0a00720c */ /* 0x001fc80003f05070 */
[----:B------:R-:W-:-:S13]  /*4a80*/  ISETP.NE.AND.EX P0, PT, R11, RZ, PT, P0 ;  /* 0x000000ff0b00720c */ /* 0x000fda0003f05300 */
[----:B-1234-:R-:W-:Y:S05]  /*4a90*/  @!P0 BRA `(.L_x_102) ;  /* 0x0000000000288947 */ /* 0x01efea0003800000 */
[----:B------:R-:W0:Y:S02]  /*4aa0*/  LDC R3, c[0x0][0x634] ;  /* 0x00018d00ff037b82 */ /* 0x000e240000000800 */
[----:B0-----:R-:W-:-:S05]  /*4ab0*/  IADD3 R3, P0, R16, R3, RZ ;  /* 0x0000000310037210 */ /* 0x001fca0007f1e0ff */
        /* <DEDUP_REMOVED lines=8> */
.L_x_102:
[-CC-:B------:R-:W-:Y:S01]  /*4b40*/  SHF.R.U64 R19, R8, R0.reuse, R9.reuse ;  /* 0x0000000008137219 */ /* 0x180fe20000001209 */
[----:B------:R-:W0:Y:S01]  /*4b50*/  LDC.64 R26, c[0x0][0x640] ;  /* 0x00019000ff1a7b82 */ /* 0x000e220000000a00 */
[----:B------:R-:W-:Y:S01]  /*4b60*/  SHF.R.U32.HI R0, RZ, R0, R9 ;  /* 0x00000000ff007219 */ /* 0x000fe20000011609 */
[----:B------:R-:W-:Y:S01]  /*4b70*/  ULDC UR4, c[0x0][0x150] ;  /* 0x0000540000047ab9 */ /* 0x000fe20000000800 */
[----:B------:R-:W-:Y:S02]  /*4b80*/  IADD3 R3, P0, RZ, -R19, RZ ;  /* 0x80000013ff037210 */ /* 0x000fe40007f1e0ff */
[----:B------:R-:W-:-:S03]  /*4b90*/  I2FP.F32.U32 R7, R12 ;  /* 0x0000000c00077245 */ /* 0x000fc60000201000 */
[----:B------:R-:W1:Y:S01]  /*4ba0*/  LDC R6, c[0x0][0x618] ;  /* 0x00018600ff067b82 */ /* 0x000e620000000800 */
[----:B------:R-:W-:Y:S02]  /*4bb0*/  IMAD.X R5, RZ, RZ, ~R0, P0 ;  /* 0x000000ffff057224 */ /* 0x000fe400000e0e00 */
[----:B------:R-:W-:Y:S01]  /*4bc0*/  FMUL R7, R7, UR4 ;  /* 0x0000000407077c20 */ /* 0x000fe20008400000 */
[----:B------:R-:W-:Y:S01]  /*4bd0*/  ULDC UR4, c[0x0][0x154] ;  /* 0x0000550000047ab9 */ /* 0x000fe20000000800 */
[-C--:B------:R-:W-:Y:S02]  /*4be0*/  IMAD R0, R5, R14.reuse, RZ ;  /* 0x0000000e05007224 */ /* 0x080fe400078e02ff */
[C---:B------:R-:W-:Y:S01]  /*4bf0*/  IMAD.WIDE.U32 R4, R3.reuse, R14, R16 ;  /* 0x0000000e03047225 */ /* 0x040fe200078e0010 */
[----:B------:R-:W2:Y:S01]  /*4c00*/  LDC R11, c[0x0][0x608] ;  /* 0x00018200ff0b7b82 */ /* 0x000ea20000000800 */
[----:B------:R-:W3:Y:S02]  /*4c10*/  F2I.U32.TRUNC.NTZ R7, R7 ;  /* 0x0000000700077305 */ /* 0x000ee4000020f000 */
[----:B------:R-:W-:-:S04]  /*4c20*/  IMAD R3, R3, R15, R0 ;  /* 0x0000000f03037224 */ /* 0x000fc800078e0200 */
[----:B------:R-:W-:Y:S01]  /*4c30*/  IMAD.IADD R3, R5, 0x1, R3 ;  /* 0x0000000105037824 */ /* 0x000fe200078e0203 */
[----:B------:R-:W4:Y:S01]  /*4c40*/  LDC R8, c[0x0][0x658] ;  /* 0x00019600ff087b82 */ /* 0x000f220000000800 */
[----:B------:R-:W-:Y:S02]  /*4c50*/  I2FP.F32.U32 R5, R18 ;  /* 0x0000001200057245 */ /* 0x000fe40000201000 */
[----:B0-----:R-:W-:-:S04]  /*4c60*/  ISETP.NE.U32.AND P0, PT, R26, RZ, PT ;  /* 0x000000ff1a00720c */ /* 0x001fc80003f05070 */
[----:B------:R-:W-:Y:S01]  /*4c70*/  ISETP.NE.AND.EX P0, PT, R27, RZ, PT, P0 ;  /* 0x000000ff1b00720c */ /* 0x000fe20003f05300 */
[----:B------:R-:W0:Y:S01]  /*4c80*/  LDC R9, c[0x0][0x144] ;  /* 0x00005100ff097b82 */ /* 0x000e220000000800 */
[-C--:B-1----:R-:W-:Y:S01]  /*4c90*/  SHF.R.U32.HI R0, RZ, R6.reuse, R3 ;  /* 0x00000006ff007219 */ /* 0x082fe20000011603 */
[----:B---3--:R-:W-:Y:S01]  /*4ca0*/  IMAD.MOV R7, RZ, RZ, -R7 ;  /* 0x000000ffff077224 */ /* 0x008fe200078e0a07 */
[----:B------:R-:W-:Y:S01]  /*4cb0*/  SHF.R.U64 R13, R4, R6, R3 ;  /* 0x00000006040d7219 */ /* 0x000fe20000001203 */
[----:B------:R-:W-:-:S04]  /*4cc0*/  FMUL R6, R5, UR4 ;  /* 0x0000000405067c20 */ /* 0x000fc80008400000 */
[----:B------:R-:W1:Y:S01]  /*4cd0*/  LDC R21, c[0x0][0x148] ;  /* 0x00005200ff157b82 */ /* 0x000e620000000800 */
[-CC-:B--2---:R-:W-:Y:S02]  /*4ce0*/  SHF.R.U64 R10, R13, R11.reuse, R0.reuse ;  /* 0x0000000b0d0a7219 */ /* 0x184fe40000001200 */
[----:B------:R-:W-:Y:S02]  /*4cf0*/  SHF.R.U32.HI R3, RZ, R11, R0 ;  /* 0x0000000bff037219 */ /* 0x000fe40000011600 */
[----:B------:R2:W3:Y:S03]  /*4d00*/  F2I.U32.TRUNC.NTZ R0, R6 ;  /* 0x0000000600007305 */ /* 0x0004e6000020f000 */
[----:B------:R-:W1:Y:S01]  /*4d10*/  LDC R14, c[0x0][0x648] ;  /* 0x00019200ff0e7b82 */ /* 0x000e620000000800 */
[-CC-:B----4-:R-:W-:Y:S02]  /*4d20*/  SHF.R.U64 R15, R10, R8.reuse, R3.reuse ;  /* 0x000000080a0f7219 */ /* 0x190fe40000001203 */
[----:B------:R-:W-:-:S03]  /*4d30*/  SHF.R.U32.HI R5, RZ, R8, R3 ;  /* 0x00000008ff057219 */ /* 0x000fc60000011603 */
[----:B------:R-:W-:Y:S02]  /*4d40*/  IMAD.MOV.U32 R4, RZ, RZ, R15 ;  /* 0x000000ffff047224 */ /* 0x000fe400078e000f */
[----:B-----5:R-:W4:Y:S01]  /*4d50*/  LDC R20, c[0x0][0x638] ;  /* 0x00018e00ff147b82 */ /* 0x020f220000000800 */
[----:B0-----:R-:W-:-:S07]  /*4d60*/  IMAD R25, R9, R7, R12 ;  /* 0x0000000709197224 */ /* 0x001fce00078e020c */
[----:B------:R-:W0:Y:S08]  /*4d70*/  LDC R24, c[0x0][0x610] ;  /* 0x00018400ff187b82 */ /* 0x000e300000000800 */
[----:B------:R-:W0:Y:S01]  /*4d80*/  LDC R28, c[0x0][0x600] ;  /* 0x00018000ff1c7b82 */ /* 0x000e220000000800 */
[----:B--23--:R-:W-:Y:S05]  /*4d90*/  @!P0 BRA `(.L_x_103) ;  /* 0x0000000000288947 */ /* 0x00cfea0003800000 */
        /* <DEDUP_REMOVED lines=10> */
.L_x_103:
[----:B------:R-:W-:Y:S02]  /*4e40*/  ISETP.NE.AND P0, PT, R2, 0x1, PT ;  /* 0x000000010200780c */ /* 0x000fe40003f05270 */
[----:B-1----:R-:W-:Y:S01]  /*4e50*/  SHF.R.U64 R3, R4, R14, R5 ;  /* 0x0000000e04037219 */ /* 0x002fe20000001205 */
[----:B------:R-:W-:Y:S01]  /*4e60*/  IMAD.MOV R5, RZ, RZ, -R0 ;  /* 0x000000ffff057224 */ /* 0x000fe200078e0a00 */
[----:B------:R-:W-:-:S03]  /*4e70*/  LOP3.LUT R0, R10, R69, RZ, 0xc0, !PT ;  /* 0x000000450a007212 */ /* 0x000fc600078ec0ff */
[----:B------:R-:W-:Y:S02]  /*4e80*/  IMAD.MOV R4, RZ, RZ, -R3 ;  /* 0x000000ffff047224 */ /* 0x000fe400078e0a03 */
[----:B------:R-:W-:Y:S01]  /*4e90*/  IMAD R22, R65, R3, R0 ;  /* 0x0000000341167224 */ /* 0x000fe200078e0200 */
[----:B------:R-:W-:Y:S01]  /*4ea0*/  LOP3.LUT R3, R13, R68, RZ, 0xc0, !PT ;  /* 0x000000440d037212 */ /* 0x000fe200078ec0ff */
[----:B----4-:R-:W-:Y:S02]  /*4eb0*/  IMAD R0, R4, R20, R15 ;  /* 0x0000001404007224 */ /* 0x010fe400078e020f */
[----:B------:R-:W-:Y:S02]  /*4ec0*/  @P0 IMAD R25, R21, R5, R18 ;  /* 0x0000000515190224 */ /* 0x000fe400078e0212 */
[----:B0-----:R-:W-:Y:S02]  /*4ed0*/  IMAD R3, R0, R28, R3 ;  /* 0x0000001c00037224 */ /* 0x001fe400078e0203 */
[----:B------:R-:W-:-:S02]  /*4ee0*/  IMAD R22, R22, R24, R25 ;  /* 0x0000001816167224 */ /* 0x000fc400078e0219 */
[----:B------:R-:W-:-:S03]  /*4ef0*/  IMAD.MOV.U32 R4, RZ, RZ, 0x1 ;  /* 0x00000001ff047424 */ /* 0x000fc600078e00ff */
[----:B------:R-:W-:Y:S02]  /*4f00*/  SEL R18, R3, R22, !P0 ;  /* 0x0000001603127207 */ /* 0x000fe40004000000 */
[----:B------:R-:W-:Y:S02]  /*4f10*/  PRMT R0, R4, 0x7610, R0 ;  /* 0x0000761004007816 */ /* 0x000fe40000000000 */
[----:B------:R-:W-:-:S07]  /*4f20*/  SEL R22, R22, R3, !P0 ;  /* 0x0000000316167207 */ /* 0x000fce0004000000 */
.L_x_101:
[----:B------:R-:W-:Y:S01]  /*4f30*/  UIMAD.WIDE.U32 UR4, UR38, 0x24924925, URZ ;  /* 0x24924925260478a5 */ /* 0x000fe2000f8e003f */
[----:B------:R-:W-:Y:S02]  /*4f40*/  LOP3.LUT P0, RZ, R0, 0xff, RZ, 0xc0, !PT ;  /* 0x000000ff00ff7812 */ /* 0x000fe4000780c0ff */
[----:B------:R-:W-:Y:S01]  /*4f50*/  LOP3.LUT R75, R75, 0x1, RZ, 0x3c, !PT ;  /* 0x000000014b4b7812 */ /* 0x000fe200078e3cff */
[----:B------:R-:W-:-:S04]  /*4f60*/  UIADD3 UR4, UR38, -UR5, URZ ;  /* 0x8000000526047290 */ /* 0x000fc8000fffe03f */
[----:B------:R-:W-:-:S04]  /*4f70*/  ULEA.HI UR4, UR4, UR5, URZ, 0x1f ;  /* 0x0000000504047291 */ /* 0x000fc8000f8ff83f */
[----:B------:R-:W-:-:S04]  /*4f80*/  USHF.R.U32.HI UR4, URZ, 0x2, UR4 ;  /* 0x000000023f047899 */ /* 0x000fc80008011604 */
[----:B------:R-:W-:Y:S01]  /*4f90*/  UIMAD UR38, UR4, -0x7, UR38 ;  /* 0xfffffff9042678a4 */ /* 0x000fe2000f8e0226 */
[----:B------:R-:W-:Y:S11]  /*4fa0*/  @P0 BRA `(.L_x_104) ;  /* 0xffffffc800180947 */ /* 0x000ff6000383ffff */
[----:B------:R-:W-:Y:S05]  /*4fb0*/  EXIT ;  /* 0x000000000000794d */ /* 0x000fea0003800000 */
.L_x_17:
[----:B------:R-:W-:-:S08]  /*4fc0*/  ISETP.NE.AND P0, PT, R14, RZ, PT ;  /* 0x000000ff0e00720c */ /* 0x000fd00003f05270 */
[----:B0-----:R-:W0:-:S00]  /*4fd0*/  USETMAXREG.DEALLOC.CTAPOOL 0x28 ;  /* 0x00000028000079c8 */ /* 0x001e0000080e0500 */
[----:B------:R-:W-:Y:S05]  /*4fe0*/  @P0 EXIT ;  /* 0x000000000000094d */ /* 0x000fea0003800000 */
[----:B0-----:R-:W-:Y:S01]  /*4ff0*/  LOP3.LUT P0, RZ, R3, 0xff, RZ, 0xc0, !PT ;  /* 0x000000ff03ff7812 */ /* 0x001fe2000780c0ff */
[----:B------:R-:W-:Y:S02]  /*5000*/  IMAD.MOV.U32 R3, RZ, RZ, 0x1 ;  /* 0x00000001ff037424 */ /* 0x000fe400078e00ff */
[----:B------:R-:W-:-:S10]  /*5010*/  IMAD.MOV.U32 R8, RZ, RZ, RZ ;  /* 0x000000ffff087224 */ /* 0x000fd400078e00ff */
[----:B------:R-:W-:Y:S05]  /*5020*/  @!P0 BRA `(.L_x_105) ;  /* 0x0000000c00608947 */ /* 0x000fea0003800000 */
[----:B------:R-:W0:Y:S01]  /*5030*/  S2UR UR8, SR_CgaCtaId ;  /* 0x00000000000879c3 */ /* 0x000e220000008800 */
[----:B------:R-:W-:Y:S01]  /*5040*/  LOP3.LUT P0, RZ, R4, 0x1f, RZ, 0xc0, !PT ;  /* 0x0000001f04ff7812 */ /* 0x000fe2000780c0ff */
[----:B------:R-:W-:Y:S01]  /*5050*/  ULDC UR5, c[0x0][0x658] ;  /* 0x0001960000057ab9 */ /* 0x000fe20000000800 */
[----:B------:R-:W-:Y:S01]  /*5060*/  UMOV UR6, 0xffffffff ;  /* 0xffffffff00067882 */ /* 0x000fe20000000000 */
[----:B------:R-:W-:Y:S01]  /*5070*/  BSSY B0, `(.L_x_105) ;  /* 0x00000d3000007945 */ /* 0x000fe20003800000 */
[----:B------:R-:W-:Y:S01]  /*5080*/  USHF.L.U32 UR6, UR6, UR5, URZ ;  /* 0x0000000506067299 */ /* 0x000fe2000800063f */
[C---:B------:R-:W-:Y:S01]  /*5090*/  ISETP.NE.AND P2, PT, R5.reuse, RZ, PT ;  /* 0x000000ff0500720c */ /* 0x040fe20003f45270 */
[----:B------:R-:W-:Y:S01]  /*50a0*/  IMAD.MOV.U32 R10, RZ, RZ, 0x1 ;  /* 0x00000001ff0a7424 */ /* 0x000fe200078e00ff */
[----:B------:R-:W-:Y:S01]  /*50b0*/  ISETP.NE.OR P0, PT, R5, RZ, !P0 ;  /* 0x000000ff0500720c */ /* 0x000fe20004705670 */
[----:B------:R-:W-:Y:S01]  /*50c0*/  IMAD.MOV.U32 R3, RZ, RZ, 0x1 ;  /* 0x00000001ff037424 */ /* 0x000fe200078e00ff */
[----:B------:R-:W-:Y:S01]  /*50d0*/  LOP3.LUT R9, R23, 0x2, RZ, 0xfc, !PT ;  /* 0x0000000217097812 */ /* 0x000fe200078efcff */
[----:B------:R-:W-:Y:S01]  /*50e0*/  IMAD.MOV.U32 R8, RZ, RZ, RZ ;  /* 0x000000ffff087224 */ /* 0x000fe200078e00ff */
[----:B------:R-:W-:Y:S01]  /*50f0*/  ULDC UR4, c[0x0][0x600] ;  /* 0x0001800000047ab9 */ /* 0x000fe20000000800 */
[----:B------:R-:W-:Y:S01]  /*5100*/  UMOV UR7, 0x1 ;  /* 0x0000000100077882 */ /* 0x000fe20000000000 */
[----:B------:R-:W-:-:S02]  /*5110*/  UIADD3 UR13, UR40, 0x1, URZ ;  /* 0x00000001280d7890 */ /* 0x000fc4000fffe03f */
[----:B------:R-:W-:Y:S02]  /*5120*/  UIADD3 UR4, UR4, -0x1, URZ ;  /* 0xffffffff04047890 */ /* 0x000fe4000fffe03f */
[----:B------:R-:W-:Y:S02]  /*5130*/  USHF.L.U32 UR5, UR7, UR5, URZ ;  /* 0x0000000507057299 */ /* 0x000fe4000800063f */
[----:B------:R-:W-:Y:S01]  /*5140*/  ULOP3.LUT UR6, URZ, UR6, URZ, 0x33, !UPT ;  /* 0x000000063f067292 */ /* 0x000fe2000f8e333f */
[----:B------:R-:W-:Y:S01]  /*5150*/  ULDC.64 UR30, c[0x0][0x198] ;  /* 0x00006600001e7ab9 */ /* 0x000fe20000000a00 */
[----:B0-----:R-:W-:-:S10]  /*5160*/  IMAD.U32 R11, RZ, RZ, UR8 ;  /* 0x00000008ff0b7e24 */ /* 0x001fd4000f8e00ff */
.L_x_117:
[----:B------:R-:W-:-:S03]  /*5170*/  UMOV UR7, 0xffffffff ;  /* 0xffffffff00077882 */ /* 0x000fc60000000000 */
[----:B------:R-:W-:Y:S05]  /*5180*/  BRA.DIV UR7, `(.L_x_106) ;  /* 0x0000001207907947 */ /* 0x000fea000b800000 */
[----:B------:R-:W-:-:S13]  /*5190*/  ELECT P6, URZ, PT ;  /* 0x00000000003f782f */ /* 0x000fda00038c0000 */
.L_x_133:
[----:B------:R-:W0:Y:S01]  /*51a0*/  LDC R4, c[0x0][0x28c] ;  /* 0x0000a300ff047b82 */ /* 0x000e220000000800 */
[----:B------:R-:W-:Y:S01]  /*51b0*/  BSSY B1, `(.L_x_107) ;  /* 0x0000048000017945 */ /* 0x000fe20003800000 */
[----:B0-----:R-:W-:-:S13]  /*51c0*/  ISETP.LT.OR P6, PT, R4, 0x1, !P6 ;  /* 0x000000010400780c */ /* 0x001fda00077c1670 */
[----:B------:R-:W-:Y:S05]  /*51d0*/  @P6 BRA `(.L_x_108) ;  /* 0x0000000400146947 */ /* 0x000fea0003800000 */
[----:B------:R-:W-:Y:S02]  /*51e0*/  IMAD R11, R22, 0x2, R11 ;  /* 0x00000002160b7824 */ /* 0x000fe400078e020b */
[----:B------:R-:W-:Y:S02]  /*51f0*/  IMAD.SHL.U32 R18, R18, 0x40, RZ ;  /* 0x0000004012127824 */ /* 0x000fe400078e00ff */
[----:B------:R-:W-:Y:S02]  /*5200*/  IMAD.MOV.U32 R15, RZ, RZ, RZ ;  /* 0x000000ffff0f7224 */ /* 0x000fe400078e00ff */
[----:B------:R-:W-:Y:S02]  /*5210*/  IMAD.U32 R20, RZ, RZ, UR13 ;  /* 0x0000000dff147e24 */ /* 0x000fe4000f8e00ff */
[----:B------:R-:W-:Y:S02]  /*5220*/  IMAD.MOV.U32 R4, RZ, RZ, R3 ;  /* 0x000000ffff047224 */ /* 0x000fe400078e0003 */
[----:B------:R-:W-:-:S02]  /*5230*/  IMAD.MOV.U32 R6, RZ, RZ, R8 ;  /* 0x000000ffff067224 */ /* 0x000fc400078e0008 */
[----:B------:R-:W-:-:S07]  /*5240*/  IMAD.SHL.U32 R12, R11, 0x20, RZ ;  /* 0x000000200b0c7824 */ /* 0x000fce00078e00ff */
.L_x_112:
[----:B------:R-:W0:Y:S01]  /*5250*/  S2UR UR7, SR_CgaCtaId ;  /* 0x00000000000779c3 */ /* 0x000e220000008800 */
[----:B------:R-:W-:Y:S02]  /*5260*/  MOV R14, 0x400 ;  /* 0x00000400000e7802 */ /* 0x000fe40000000f00 */
[----:B------:R-:W-:-:S05]  /*5270*/  SHF.L.U32 R5, R4, 0x1f, RZ ;  /* 0x0000001f04057819 */ /* 0x000fca00000006ff */
[----:B------:R-:W1:Y:S01]  /*5280*/  @!P2 LDC R7, c[0x0][0x500] ;  /* 0x00014000ff07ab82 */ /* 0x000e620000000800 */
[----:B0-----:R-:W-:-:S05]  /*5290*/  IMAD.U32 R11, RZ, RZ, UR7 ;  /* 0x00000007ff0b7e24 */ /* 0x001fca000f8e00ff */
[----:B------:R-:W-:-:S05]  /*52a0*/  LEA R13, R11, R14, 0x18 ;  /* 0x0000000e0b0d7211 */ /* 0x000fca00078ec0ff */
[----:B------:R-:W-:-:S04]  /*52b0*/  IMAD R14, R6, 0x8, R13 ;  /* 0x00000008060e7824 */ /* 0x000fc800078e020d */
[----:B------:R-:W0:Y:S02]  /*52c0*/  SYNCS.PHASECHK.TRANS64.TRYWAIT P1, [R14+URZ+0x38], R5 ;  /* 0x000038050e0075a7 */ /* 0x000e24000802017f */
[----:B01----:R-:W-:Y:S05]  /*52d0*/  @!P1 BRA `(.L_x_109) ;  /* 0x00000010005c9947 */ /* 0x003fea0003800000 */
.L_x_134:
[----:B0-----:R-:W-:Y:S01]  /*52e0*/  PRMT R5, R9, 0x9910, RZ ;  /* 0x0000991009057816 */ /* 0x001fe200000000ff */
[----:B------:R0:W-:Y:S03]  /*52f0*/  @!P2 SYNCS.ARRIVE.TRANS64 RZ, [R14+URZ], R7 ;  /* 0x000000070effa9a7 */ /* 0x0001e6000800003f */
[----:B------:R-:W-:-:S13]  /*5300*/  ISETP.NE.AND P1, PT, R5, 0x2, PT ;  /* 0x000000020500780c */ /* 0x000fda0003f25270 */
[----:B0-----:R-:W-:Y:S05]  /*5310*/  @P1 BRA `(.L_x_110) ;  /* 0x0000000000041947 */ /* 0x001fea0003800000 */
[----:B------:R-:W-:Y:S01]  /*5320*/  BPT.TRAP 0x1 ;  /* 0x000000040000795c */ /* 0x000fe20000300000 */
.L_x_110:
[----:B------:R-:W-:Y:S05]  /*5330*/  @P0 BRA `(.L_x_111) ;  /* 0x0000000000040947 */ /* 0x000fea0003800000 */
[----:B------:R-:W-:Y:S01]  /*5340*/  BPT.TRAP 0x1 ;  /* 0x000000040000795c */ /* 0x000fe20000300000 */
.L_x_111:
[----:B------:R-:W-:Y:S01]  /*5350*/  IMAD R5, R6, 0x4, R11 ;  /* 0x0000000406057824 */ /* 0x000fe200078e020b */
[----:B------:R-:W-:Y:S01]  /*5360*/  R2UR UR34, R15 ;  /* 0x000000000f2272ca */ /* 0x000fe200000e0000 */
[----:B------:R-:W-:Y:S01]  /*5370*/  VIADD R20, R20, 0xffffffff ;  /* 0xffffffff14147836 */ /* 0x000fe20000000000 */
[----:B------:R-:W-:Y:S01]  /*5380*/  R2UR UR33, R14 ;  /* 0x000000000e2172ca */ /* 0x000fe200000e0000 */
[----:B------:R-:W-:Y:S01]  /*5390*/  IMAD.SHL.U32 R5, R5, 0x800, RZ ;  /* 0x0000080005057824 */ /* 0x000fe200078e00ff */
[----:B------:R-:W-:Y:S01]  /*53a0*/  R2UR UR36, R19 ;  /* 0x00000000132472ca */ /* 0x000fe200000e0000 */
[----:B------:R-:W-:Y:S01]  /*53b0*/  UIADD3 UR14, UP0, UR30, 0xf0, URZ ;  /* 0x000000f01e0e7890 */ /* 0x000fe2000ff1e03f */
[----:B------:R-:W-:Y:S01]  /*53c0*/  R2UR UR35, R12 ;  /* 0x000000000c2372ca */ /* 0x000fe200000e0000 */
[--C-:B------:R-:W-:Y:S01]  /*53d0*/  IMAD R5, R5, 0x2, R13.reuse ;  /* 0x0000000205057824 */ /* 0x100fe200078e020d */
[----:B------:R-:W-:Y:S01]  /*53e0*/  R2UR UR19, R18 ;  /* 0x00000000121372ca */ /* 0x000fe200000e0000 */
[----:B------:R-:W-:Y:S01]  /*53f0*/  IMAD R13, R6, 0x4000, R13 ;  /* 0x00004000060d7824 */ /* 0x000fe200078e020d */
[----:B------:R-:W-:Y:S01]  /*5400*/  UIADD3 UR38, UP1, UR30, 0x1f0, URZ ;  /* 0x000001f01e267890 */ /* 0x000fe2000ff3e03f */
[----:B------:R-:W-:Y:S01]  /*5410*/  ISETP.GT.AND P3, PT, R20, 0x1, PT ;  /* 0x000000011400780c */ /* 0x000fe20003f64270 */
[----:B------:R-:W-:Y:S01]  /*5420*/  UIADD3.X UR15, URZ, UR31, URZ, UP0, !UPT ;  /* 0x0000001f3f0f7290 */ /* 0x000fe200087fe43f */
[----:B------:R-:W-:Y:S01]  /*5430*/  R2UR UR24, R5 ;  /* 0x00000000051872ca */ /* 0x000fe200000e0000 */
[----:B------:R-:W-:Y:S01]  /*5440*/  UIADD3 UR26, UR34, 0x40, URZ ;  /* 0x00000040221a7890 */ /* 0x000fe2000fffe03f */
[----:B------:R-:W-:Y:S01]  /*5450*/  R2UR UR8, R13 ;  /* 0x000000000d0872ca */ /* 0x000fe200000e0000 */
[----:B------:R-:W-:Y:S01]  /*5460*/  UIADD3.X UR39, URZ, UR31, URZ, UP1, !UPT ;  /* 0x0000001f3f277290 */ /* 0x000fe20008ffe43f */
[----:B------:R-:W-:Y:S01]  /*5470*/  VIADD R6, R6, 0x1 ;  /* 0x0000000106067836 */ /* 0x000fe20000000000 */
[----:B------:R-:W-:Y:S01]  /*5480*/  UMOV UR7, 0x30000 ;  /* 0x0003000000077882 */ /* 0x000fe20000000000 */
[----:B------:R-:W-:Y:S01]  /*5490*/  UMOV UR22, 0x0 ;  /* 0x0000000000167882 */ /* 0x000fe20000000000 */
[----:B------:R-:W-:Y:S01]  /*54a0*/  UMOV UR23, 0x10000000 ;  /* 0x1000000000177882 */ /* 0x000fe20000000000 */
[----:B------:R-:W-:Y:S01]  /*54b0*/  UMOV UR25, UR33 ;  /* 0x0000002100197c82 */ /* 0x000fe20008000000 */
[----:B------:R-:W-:Y:S01]  /*54c0*/  ISETP.NE.AND P1, PT, R6, 0x7, PT ;  /* 0x000000070600780c */ /* 0x000fe20003f25270 */
[----:B------:R-:W-:Y:S01]  /*54d0*/  UMOV UR28, UR36 ;  /* 0x00000024001c7c82 */ /* 0x000fe20008000000 */
[----:B------:R-:W-:Y:S01]  /*54e0*/  UMOV UR27, UR35 ;  /* 0x00000023001b7c82 */ /* 0x000fe20008000000 */
[----:B------:R-:W-:Y:S01]  /*54f0*/  UMOV UR17, UR33 ;  /* 0x0000002100117c82 */ /* 0x000fe20008000000 */
[----:B------:R-:W-:Y:S01]  /*5500*/  UIADD3 UR32, UR24, 0x180, URZ ;  /* 0x0000018018207890 */ /* 0x000fe2000fffe03f */
[----:B------:R-:W-:Y:S01]  /*5510*/  SEL R5, RZ, 0x1, P1 ;  /* 0x00000001ff057807 */ /* 0x000fe20000800000 */
[----:B------:R-:W-:Y:S01]  /*5520*/  UIADD3 UR24, UR24, 0x2180, URZ ;  /* 0x0000218018187890 */ /* 0x000fe2000fffe03f */
[----:B------:R-:W-:Y:S01]  /*5530*/  VIADD R15, R15, 0x80 ;  /* 0x000000800f0f7836 */ /* 0x000fe20000000000 */
[----:B------:R-:W-:Y:S01]  /*5540*/  UIADD3 UR16, UR8, 0x1c180, URZ ;  /* 0x0001c18008107890 */ /* 0x000fe2000fffe03f */
[----:B------:R-:W-:Y:S01]  /*5550*/  LOP3.LUT R4, R4, R5, RZ, 0x3c, !PT ;  /* 0x0000000504047212 */ /* 0x000fe200078e3cff */
[----:B------:R-:W-:Y:S01]  /*5560*/  UIADD3 UR8, UR8, 0x1e180, URZ ;  /* 0x0001e18008087890 */ /* 0x000fe2000fffe03f */
[----:B------:R-:W-:Y:S01]  /*5570*/  SEL R6, R6, RZ, P1 ;  /* 0x000000ff06067207 */ /* 0x000fe20000800000 */
[----:B------:R-:W-:Y:S01]  /*5580*/  UMOV UR18, UR34 ;  /* 0x0000002200127c82 */ /* 0x000fe20008000000 */
[----:B------:R-:W-:Y:S01]  /*5590*/  UMOV UR20, UR36 ;  /* 0x0000002400147c82 */ /* 0x000fe20008000000 */
[----:B------:R0:W-:Y:S01]  /*55a0*/  UTMALDG.3D.MULTICAST [UR32], [UR14], UR7, desc[UR22] ;  /* 0x000016200e0073b4 */ /* 0x0001e20008011807 */
[----:B------:R-:W-:Y:S01]  /*55b0*/  UMOV UR9, UR33 ;  /* 0x0000002100097c82 */ /* 0x000fe20008000000 */
[----:B------:R-:W-:Y:S01]  /*55c0*/  UMOV UR11, UR19 ;  /* 0x00000013000b7c82 */ /* 0x000fe20008000000 */
[----:B------:R-:W-:Y:S01]  /*55d0*/  UMOV UR12, UR36 ;  /* 0x00000024000c7c82 */ /* 0x000fe20008000000 */
[----:B------:R-:W-:Y:S01]  /*55e0*/  UMOV UR10, UR26 ;  /* 0x0000001a000a7c82 */ /* 0x000fe20008000000 */
[----:B------:R0:W-:Y:S01]  /*55f0*/  UTMALDG.3D.MULTICAST [UR24], [UR14], UR7, desc[UR22] ;  /* 0x000016180e0073b4 */ /* 0x0001e20008011807 */
[----:B------:R0:W-:Y:S01]  /*5600*/  UTMALDG.3D [UR16], [UR38], desc[UR22] ;  /* 0x00001610260075b4 */ /* 0x0001e20008011000 */
[----:B------:R0:W-:Y:S02]  /*5610*/  UTMALDG.3D [UR8], [UR38], desc[UR22] ;  /* 0x00001608260075b4 */ /* 0x0001e40008011000 */
[----:B0-----:R-:W-:Y:S05]  /*5620*/  @P3 BRA `(.L_x_112) ;  /* 0xfffffffc00083947 */ /* 0x001fea000383ffff */
.L_x_108:
[----:B------:R-:W-:Y:S05]  /*5630*/  BSYNC B1 ;  /* 0x0000000000017941 */ /* 0x000fea0003800000 */
.L_x_107:
[----:B------:R-:W3:Y:S01]  /*5640*/  LDL.64 R24, [R1] ;  /* 0x0000000001187983 */ /* 0x000ee20000100a00 */
[----:B------:R-:W-:Y:S01]  /*5650*/  LOP3.LUT P4, RZ, R10, 0xff, RZ, 0xc0, !PT ;  /* 0x000000ff0aff7812 */ /* 0x000fe2000788c0ff */
[----:B------:R-:W-:Y:S01]  /*5660*/  VIADD R13, R8, UR40 ;  /* 0x00000028080d7c36 */ /* 0x000fe20008000000 */
[----:B------:R-:W-:Y:S01]  /*5670*/  ULDC.64 UR8, c[0x0][0x650] ;  /* 0x0001940000087ab9 */ /* 0x000fe20000000a00 */
[----:B------:R-:W-:Y:S01]  /*5680*/  IMAD.U32 R7, RZ, RZ, UR40 ;  /* 0x00000028ff077e24 */ /* 0x000fe2000f8e00ff */
[----:B------:R-:W-:Y:S01]  /*5690*/  UISETP.GE.U32.AND UP0, UPT, UR40, 0x7, UPT ;  /* 0x000000072800788c */ /* 0x000fe2000bf06070 */
[C---:B------:R-:W-:Y:S01]  /*56a0*/  IMAD.WIDE.U32 R4, R13.reuse, 0x24924925, RZ ;  /* 0x249249250d047825 */ /* 0x040fe200078e00ff */
[----:B------:R-:W-:Y:S01]  /*56b0*/  ISETP.GT.U32.AND P1, PT, R13, 0x6, PT ;  /* 0x000000060d00780c */ /* 0x000fe20003f24070 */
[----:B------:R-:W-:Y:S01]  /*56c0*/  BSSY B1, `(.L_x_113) ;  /* 0x000006b000017945 */ /* 0x000fe20003800000 */
[----:B------:R-:W-:Y:S01]  /*56d0*/  PRMT R10, RZ, 0x7610, R10 ;  /* 0x00007610ff0a7816 */ /* 0x000fe2000000000a */
[----:B------:R-:W-:Y:S01]  /*56e0*/  IMAD.MOV.U32 R22, RZ, RZ, -0x1 ;  /* 0xffffffffff167424 */ /* 0x000fe200078e00ff */
[----:B------:R-:W-:Y:S01]  /*56f0*/  ISETP.LT.U32.AND P1, PT, R7, 0x7, P1 ;  /* 0x000000070700780c */ /* 0x000fe20000f21070 */
[----:B------:R-:W-:Y:S01]  /*5700*/  IMAD.IADD R7, R13, 0x1, -R5 ;  /* 0x000000010d077824 */ /* 0x000fe200078e0a05 */
[----:B------:R-:W-:Y:S01]  /*5710*/  PLOP3.LUT P3, PT, PT, PT, UP0, 0x80, 0x0 ;  /* 0x000000000000781c */ /* 0x000fe20003f6f008 */
[----:B------:R-:W0:Y:S01]  /*5720*/  @P4 S2R R11, SR_CgaCtaId ;  /* 0x00000000000b4919 */ /* 0x000e220000008800 */
[----:B------:R-:W-:Y:S01]  /*5730*/  SEL R4, RZ, 0x1, !P1 ;  /* 0x00000001ff047807 */ /* 0x000fe20004800000 */
[----:B------:R-:W-:Y:S01]  /*5740*/  IMAD.MOV.U32 R18, RZ, RZ, -0x1 ;  /* 0xffffffffff127424 */ /* 0x000fe200078e00ff */
[----:B------:R-:W-:Y:S01]  /*5750*/  @P4 MOV R6, 0x400 ;  /* 0x0000040000064802 */ /* 0x000fe20000000f00 */
[----:B------:R-:W-:Y:S01]  /*5760*/  IMAD.MOV.U32 R19, RZ, RZ, -0x1 ;  /* 0xffffffffff137424 */ /* 0x000fe200078e00ff */
[----:B------:R-:W-:-:S02]  /*5770*/  LEA.HI R7, R7, R5, RZ, 0x1f ;  /* 0x0000000507077211 */ /* 0x000fc400078ff8ff */
[----:B------:R-:W-:Y:S02]  /*5780*/  LOP3.LUT R3, R3, R4, RZ, 0x3c, !PT ;  /* 0x0000000403037212 */ /* 0x000fe400078e3cff */
[----:B------:R-:W-:Y:S02]  /*5790*/  SHF.R.U32.HI R8, RZ, 0x2, R7 ;  /* 0x00000002ff087819 */ /* 0x000fe40000011607 */
[----:B------:R-:W-:Y:S02]  /*57a0*/  PRMT R4, RZ, 0x7610, R4 ;  /* 0x00007610ff047816 */ /* 0x000fe40000000004 */
[----:B------:R-:W-:Y:S01]  /*57b0*/  @P3 LOP3.LUT R3, R3, 0x1, R8, 0x78, !PT ;  /* 0x0000000103033812 */ /* 0x000fe200078e7808 */
[----:B------:R-:W-:Y:S01]  /*57c0*/  IMAD R8, R8, -0x7, R13 ;  /* 0xfffffff908087824 */ /* 0x000fe200078e020d */
[----:B0-----:R-:W-:-:S04]  /*57d0*/  @P4 LEA R6, R11, R6, 0x18 ;  /* 0x000000060b064211 */ /* 0x001fc800078ec0ff */
[----:B------:R0:W-:Y:S01]  /*57e0*/  @P4 SYNCS.ARRIVE.TRANS64.A1T0 RZ, [R6+URZ+0xa8], RZ ;  /* 0x0000a8ff06ff49a7 */ /* 0x0001e2000810003f */
[----:B---3--:R-:W-:-:S05]  /*57f0*/  IADD3 R16, P1, R16, R24, RZ ;  /* 0x0000001810107210 */ /* 0x008fca0007f3e0ff */
[----:B------:R-:W-:Y:S01]  /*5800*/  IMAD.X R17, R17, 0x1, R0, P1 ;  /* 0x0000000111117824 */ /* 0x000fe200008e0600 */
[----:B------:R-:W-:-:S04]  /*5810*/  ISETP.GE.U32.AND P1, PT, R16, UR8, PT ;  /* 0x0000000810007c0c */ /* 0x000fc8000bf26070 */
[----:B------:R-:W-:-:S13]  /*5820*/  ISETP.GE.U32.AND.EX P1, PT, R17, UR9, PT, P1 ;  /* 0x0000000911007c0c */ /* 0x000fda000bf26110 */
[----:B0-----:R-:W-:Y:S05]  /*5830*/  @P1 BRA `(.L_x_114) ;  /* 0x00000004004c1947 */ /* 0x001fea0003800000 */
[----:B------:R-:W0:Y:S01]  /*5840*/  S2R R13, SR_CTAID.X ;  /* 0x00000000000d7919 */ /* 0x000e220000002500 */
[----:B------:R-:W-:Y:S01]  /*5850*/  ULDC.64 UR8, c[0x0][0x628] ;  /* 0x00018a0000087ab9 */ /* 0x000fe20000000a00 */
[----:B------:R-:W1:Y:S01]  /*5860*/  LDC R14, c[0x0][0x144] ;  /* 0x00005100ff0e7b82 */ /* 0x000e620000000800 */
[----:B------:R-:W-:Y:S01]  /*5870*/  ISETP.NE.U32.AND P1, PT, RZ, UR8, PT ;  /* 0x00000008ff007c0c */ /* 0x000fe2000bf25070 */
[----:B------:R-:W3:Y:S01]  /*5880*/  S2R R12, SR_CTAID.Y ;  /* 0x00000000000c7919 */ /* 0x000ee20000002600 */
[----:B------:R-:W-:Y:S01]  /*5890*/  ULDC UR10, c[0x0][0x630] ;  /* 0x00018c00000a7ab9 */ /* 0x000fe20000000800 */
[----:B------:R-:W-:Y:S01]  /*58a0*/  ULDC UR11, c[0x0][0x150] ;  /* 0x00005400000b7ab9 */ /* 0x000fe20000000800 */
[----:B------:R-:W-:Y:S01]  /*58b0*/  ISETP.NE.AND.EX P1, PT, RZ, UR9, PT, P1 ;  /* 0x00000009ff007c0c */ /* 0x000fe2000bf25310 */
[----:B------:R-:W-:Y:S02]  /*58c0*/  IMAD.MOV.U32 R4, RZ, RZ, R16 ;  /* 0x000000ffff047224 */ /* 0x000fe400078e0010 */
[----:B------:R-:W-:Y:S01]  /*58d0*/  IMAD.MOV.U32 R5, RZ, RZ, R17 ;  /* 0x000000ffff057224 */ /* 0x000fe200078e0011 */
[----:B0-----:R-:W-:-:S09]  /*58e0*/  I2FP.F32.U32 R18, R13 ;  /* 0x0000000d00127245 */ /* 0x001fd20000201000 */
[----:B------:R-:W-:Y:S05]  /*58f0*/  @!P1 BRA `(.L_x_115) ;  /* 0x0000000000289947 */ /* 0x000fea0003800000 */
[----:B------:R-:W-:Y:S02]  /*5900*/  ULDC UR7, c[0x0][0x634] ;  /* 0x00018d0000077ab9 */ /* 0x000fe40000000800 */
[----:B------:R-:W-:-:S05]  /*5910*/  IADD3 R5, P1, R16, UR7, RZ ;  /* 0x0000000710057c10 */ /* 0x000fca000ff3e0ff */
[----:B------:R-:W-:-:S04]  /*5920*/  IMAD.X R15, RZ, RZ, R17, P1 ;  /* 0x000000ffff0f7224 */ /* 0x000fc800008e0611 */
[----:B------:R-:W-:-:S04]  /*5930*/  IMAD.WIDE.U32 R6, R15, UR8, RZ ;  /* 0x000000080f067c25 */ /* 0x000fc8000f8e00ff */
[----:B------:R-:W-:-:S04]  /*5940*/  IMAD.WIDE.U32 R6, P1, R5, UR9, R6 ;  /* 0x0000000905067c25 */ /* 0x000fc8000f820006 */
[----:B------:R-:W-:-:S04]  /*5950*/  IMAD.WIDE.U32 R4, R5, UR8, RZ ;  /* 0x0000000805047c25 */ /* 0x000fc8000f8e00ff */
[----:B------:R-:W-:Y:S01]  /*5960*/  IMAD.MOV.U32 R4, RZ, RZ, R7 ;  /* 0x000000ffff047224 */ /* 0x000fe200078e0007 */
[----:B------:R-:W-:Y:S01]  /*5970*/  IADD3 RZ, P3, R5, R6, RZ ;  /* 0x0000000605ff7210 */ /* 0x000fe20007f7e0ff */
[----:B------:R-:W-:-:S04]  /*5980*/  IMAD.X R5, RZ, RZ, RZ, P1 ;  /* 0x000000ffff057224 */ /* 0x000fc800008e06ff */
[----:B------:R-:W-:-:S08]  /*5990*/  IMAD.WIDE.U32.X R4, R15, UR9, R4, P3 ;  /* 0x000000090f047c25 */ /* 0x000fd000098e0404 */
.L_x_115:
[----:B------:R-:W-:Y:S01]  /*59a0*/  FMUL R18, R18, UR11 ;  /* 0x0000000b12127c20 */ /* 0x000fe20008400000 */
[--C-:B------:R-:W-:Y:S01]  /*59b0*/  SHF.R.U64 R19, R4, UR10, R5.reuse ;  /* 0x0000000a04137c19 */ /* 0x100fe20008001205 */
[----:B------:R-:W-:Y:S01]  /*59c0*/  ULDC.64 UR8, c[0x0][0x620] ;  /* 0x0001880000087ab9 */ /* 0x000fe20000000a00 */
[----:B------:R-:W-:Y:S01]  /*59d0*/  SHF.R.U32.HI R4, RZ, UR10, R5 ;  /* 0x0000000aff047c19 */ /* 0x000fe20008011605 */
[----:B------:R-:W-:Y:S01]  /*59e0*/  ULDC.64 UR10, c[0x0][0x640] ;  /* 0x00019000000a7ab9 */ /* 0x000fe20000000a00 */
[----:B------:R-:W-:Y:S01]  /*59f0*/  IADD3 R5, P1, RZ, -R19, RZ ;  /* 0x80000013ff057210 */ /* 0x000fe20007f3e0ff */
[----:B------:R-:W0:Y:S01]  /*5a00*/  F2I.U32.TRUNC.NTZ R18, R18 ;  /* 0x0000001200127305 */ /* 0x000e22000020f000 */
[----:B------:R-:W4:Y:S01]  /*5a10*/  LDC R15, c[0x0][0x148] ;  /* 0x00005200ff0f7b82 */ /* 0x000f220000000800 */
[----:B------:R-:W-:Y:S02]  /*5a20*/  ULDC UR7, c[0x0][0x618] ;  /* 0x0001860000077ab9 */ /* 0x000fe40000000800 */
[----:B------:R-:W-:Y:S01]  /*5a30*/  IMAD.X R4, RZ, RZ, ~R4, P1 ;  /* 0x000000ffff047224 */ /* 0x000fe200008e0e04 */
[----:B------:R-:W-:-:S03]  /*5a40*/  ISETP.NE.U32.AND P1, PT, RZ, UR10, PT ;  /* 0x0000000aff007c0c */ /* 0x000fc6000bf25070 */
[----:B------:R-:W-:Y:S01]  /*5a50*/  IMAD R4, R4, UR8, RZ ;  /* 0x0000000804047c24 */ /* 0x000fe2000f8e02ff */
[----:B------:R-:W-:-:S03]  /*5a60*/  ISETP.NE.AND.EX P1, PT, RZ, UR11, PT, P1 ;  /* 0x0000000bff007c0c */ /* 0x000fc6000bf25310 */
[C---:B------:R-:W-:Y:S02]  /*5a70*/  IMAD R7, R5.reuse, UR9, R4 ;  /* 0x0000000905077c24 */ /* 0x040fe4000f8e0204 */
[----:B------:R-:W-:Y:S01]  /*5a80*/  IMAD.WIDE.U32 R4, R5, UR8, R16 ;  /* 0x0000000805047c25 */ /* 0x000fe2000f8e0010 */
[----:B------:R-:W-:-:S03]  /*5a90*/  ULDC UR8, c[0x0][0x154] ;  /* 0x0000550000087ab9 */ /* 0x000fc60000000800 */
[----:B0-----:R-:W-:Y:S02]  /*5aa0*/  IMAD.MOV R6, RZ, RZ, -R18 ;  /* 0x000000ffff067224 */ /* 0x001fe400078e0a12 */
[----:B------:R-:W-:Y:S02]  /*5ab0*/  IMAD.IADD R5, R5, 0x1, R7 ;  /* 0x0000000105057824 */ /* 0x000fe400078e0207 */
[----:B-1----:R-:W-:Y:S01]  /*5ac0*/  IMAD R13, R14, R6, R13 ;  /* 0x000000060e0d7224 */ /* 0x002fe200078e020d */
[----:B---3--:R-:W-:Y:S02]  /*5ad0*/  I2FP.F32.U32 R6, R12 ;  /* 0x0000000c00067245 */ /* 0x008fe40000201000 */
[--C-:B------:R-:W-:Y:S02]  /*5ae0*/  SHF.R.U64 R14, R4, UR7, R5.reuse ;  /* 0x00000007040e7c19 */ /* 0x100fe40008001205 */
[----:B------:R-:W-:Y:S01]  /*5af0*/  SHF.R.U32.HI R5, RZ, UR7, R5 ;  /* 0x00000007ff057c19 */ /* 0x000fe20008011605 */
[----:B------:R-:W-:Y:S01]  /*5b00*/  FMUL R6, R6, UR8 ;  /* 0x0000000806067c20 */ /* 0x000fe20008400000 */
[----:B------:R-:W-:-:S02]  /*5b10*/  ULDC UR7, c[0x0][0x608] ;  /* 0x0001820000077ab9 */ /* 0x000fc40000000800 */
[--C-:B------:R-:W-:Y:S01]  /*5b20*/  SHF.R.U64 R20, R14, UR7, R5.reuse ;  /* 0x000000070e147c19 */ /* 0x100fe20008001205 */
[----:B------:R0:W1:Y:S01]  /*5b30*/  F2I.U32.TRUNC.NTZ R21, R6 ;  /* 0x0000000600157305 */ /* 0x000062000020f000 */
[----:B------:R-:W-:Y:S01]  /*5b40*/  SHF.R.U32.HI R5, RZ, UR7, R5 ;  /* 0x00000007ff057c19 */ /* 0x000fe20008011605 */
[----:B------:R-:W-:-:S03]  /*5b50*/  ULDC UR7, c[0x0][0x658] ;  /* 0x0001960000077ab9 */ /* 0x000fc60000000800 */
[--C-:B------:R-:W-:Y:S02]  /*5b60*/  SHF.R.U64 R18, R20, UR7, R5.reuse ;  /* 0x0000000714127c19 */ /* 0x100fe40008001205 */
[----:B------:R-:W-:-:S03]  /*5b70*/  SHF.R.U32.HI R25, RZ, UR7, R5 ;  /* 0x00000007ff197c19 */ /* 0x000fc60008011605 */
[----:B------:R-:W-:Y:S02]  /*5b80*/  IMAD.MOV.U32 R4, RZ, RZ, R18 ;  /* 0x000000ffff047224 */ /* 0x000fe400078e0012 */
[----:B------:R-:W-:Y:S01]  /*5b90*/  IMAD.MOV.U32 R5, RZ, RZ, R25 ;  /* 0x000000ffff057224 */ /* 0x000fe200078e0019 */
[----:B0-----:R-:W-:Y:S06]  /*5ba0*/  @!P1 BRA `(.L_x_116) ;  /* 0x0000000000289947 */ /* 0x001fec0003800000 */
        /* <DEDUP_REMOVED lines=10> */
.L_x_116:
[----:B------:R-:W-:Y:S01]  /*5c50*/  ISETP.NE.AND P1, PT, R2, 0x1, PT ;  /* 0x000000010200780c */ /* 0x000fe20003f25270 */
[----:B------:R-:W-:Y:S01]  /*5c60*/  ULDC UR7, c[0x0][0x648] ;  /* 0x0001920000077ab9 */ /* 0x000fe20000000800 */
[----:B------:R-:W-:Y:S01]  /*5c70*/  LOP3.LUT R20, R20, UR6, RZ, 0xc0, !PT ;  /* 0x0000000614147c12 */ /* 0x000fe2000f8ec0ff */
[----:B-1----:R-:W-:Y:S01]  /*5c80*/  IMAD.MOV R21, RZ, RZ, -R21 ;  /* 0x000000ffff157224 */ /* 0x002fe200078e0a15 */
[----:B------:R-:W-:Y:S01]  /*5c90*/  SHF.R.U64 R5, R4, UR7, R5 ;  /* 0x0000000704057c19 */ /* 0x000fe20008001205 */
[----:B------:R-:W-:Y:S01]  /*5ca0*/  ULDC UR7, c[0x0][0x638] ;  /* 0x00018e0000077ab9 */ /* 0x000fe20000000800 */
[----:B------:R-:W-:Y:S01]  /*5cb0*/  ULDC UR8, c[0x0][0x610] ;  /* 0x0001840000087ab9 */ /* 0x000fe20000000800 */
[----:B------:R-:W-:Y:S02]  /*5cc0*/  IMAD.MOV.U32 R4, RZ, RZ, 0x1 ;  /* 0x00000001ff047424 */ /* 0x000fe400078e00ff */
[----:B------:R-:W-:Y:S02]  /*5cd0*/  IMAD.MOV R7, RZ, RZ, -R5 ;  /* 0x000000ffff077224 */ /* 0x000fe400078e0a05 */
[----:B------:R-:W-:Y:S01]  /*5ce0*/  IMAD R20, R5, UR5, R20 ;  /* 0x0000000505147c24 */ /* 0x000fe2000f8e0214 */
[----:B------:R-:W-:Y:S01]  /*5cf0*/  LOP3.LUT R5, R14, UR4, RZ, 0xc0, !PT ;  /* 0x000000040e057c12 */ /* 0x000fe2000f8ec0ff */
[----:B----4-:R-:W-:-:S02]  /*5d00*/  @P1 IMAD R13, R15, R21, R12 ;  /* 0x000000150f0d1224 */ /* 0x010fc400078e020c */
[----:B------:R-:W-:Y:S01]  /*5d10*/  IMAD R18, R7, UR7, R18 ;  /* 0x0000000707127c24 */ /* 0x000fe2000f8e0212 */
[----:B------:R-:W-:Y:S01]  /*5d20*/  ULDC UR7, c[0x0][0x600] ;  /* 0x0001800000077ab9 */ /* 0x000fe20000000800 */
[----:B------:R-:W-:Y:S02]  /*5d30*/  IMAD R13, R20, UR8, R13 ;  /* 0x00000008140d7c24 */ /* 0x000fe4000f8e020d */
[----:B------:R-:W-:-:S05]  /*5d40*/  IMAD R22, R18, UR7, R5 ;  /* 0x0000000712167c24 */ /* 0x000fca000f8e0205 */
[----:B------:R-:W-:Y:S02]  /*5d50*/  SEL R18, R22, R13, !P1 ;  /* 0x0000000d16127207 */ /* 0x000fe40004800000 */
[----:B------:R-:W-:-:S07]  /*5d60*/  SEL R22, R13, R22, !P1 ;  /* 0x000000160d167207 */ /* 0x000fce0004800000 */
.L_x_114:
[----:B------:R-:W-:Y:S05]  /*5d70*/  BSYNC B1 ;  /* 0x0000000000017941 */ /* 0x000fea0003800000 */
.L_x_113:
[----:B------:R-:W-:-:S13]  /*5d80*/  LOP3.LUT P1, RZ, R4, 0xff, RZ, 0xc0, !PT ;  /* 0x000000ff04ff7812 */ /* 0x000fda000782c0ff */
[----:B------:R-:W-:Y:S05]  /*5d90*/  @P1 BRA `(.L_x_117) ;  /* 0xfffffff000f41947 */ /* 0x000fea000383ffff */
[----:B------:R-:W-:Y:S05]  /*5da0*/  BSYNC B0 ;  /* 0x0000000000007941 */ /* 0x000fea0003800000 */
.L_x_105:
[----:B------:R-:W-:-:S03]  /*5db0*/  UMOV UR7, 0xffffffff ;  /* 0xffffffff00077882 */ /* 0x000fc60000000000 */
[----:B------:R-:W-:Y:S05]  /*5dc0*/  BRA.DIV UR7, `(.L_x_118) ;  /* 0x0000000607b47947 */ /* 0x000fea000b800000 */
[----:B------:R-:W-:-:S13]  /*5dd0*/  ELECT P6, URZ, PT ;  /* 0x00000000003f782f */ /* 0x000fda00038c0000 */
.L_x_137:
[----:B------:R-:W-:Y:S04]  /*5de0*/  BSSY B0, `(.L_x_119) ;  /* 0x0000046000007945 */ /* 0x000fe80003800000 */
[----:B------:R-:W-:Y:S05]  /*5df0*/  @!P6 BRA `(.L_x_120) ;  /* 0x000000040010e947 */ /* 0x000fea0003800000 */
[----:B------:R-:W-:-:S04]  /*5e00*/  LOP3.LUT R23, R23, 0x2, RZ, 0xfc, !PT ;  /* 0x0000000217177812 */ /* 0x000fc800078efcff */
[----:B------:R-:W-:-:S13]  /*5e10*/  ISETP.NE.AND P0, PT, R23, 0x3, PT ;  /* 0x000000031700780c */ /* 0x000fda0003f05270 */
[----:B------:R-:W-:Y:S05]  /*5e20*/  @!P0 BRA `(.L_x_121) ;  /* 0x0000000000048947 */ /* 0x000fea0003800000 */
[----:B------:R-:W-:Y:S01]  /*5e30*/  BPT.TRAP 0x1 ;  /* 0x000000040000795c */ /* 0x000fe20000300000 */
.L_x_121:
[----:B------:R-:W0:Y:S01]  /*5e40*/  S2R R5, SR_CgaCtaId ;  /* 0x0000000000057919 */ /* 0x000e220000008800 */
[----:B------:R-:W-:Y:S02]  /*5e50*/  MOV R0, 0x400 ;  /* 0x0000040000007802 */ /* 0x000fe40000000f00 */
[----:B------:R-:W-:Y:S02]  /*5e60*/  SHF.L.U32 R2, R3, 0x1f, RZ ;  /* 0x0000001f03027819 */ /* 0x000fe400000006ff */
[----:B0-----:R-:W-:-:S05]  /*5e70*/  LEA R5, R5, R0, 0x18 ;  /* 0x0000000005057211 */ /* 0x001fca00078ec0ff */
[----:B------:R-:W-:-:S04]  /*5e80*/  VIADD R5, R5, 0x38 ;  /* 0x0000003805057836 */ /* 0x000fc80000000000 */
[C---:B------:R-:W-:Y:S02]  /*5e90*/  IMAD R7, R8.reuse, 0x8, R5 ;  /* 0x0000000808077824 */ /* 0x040fe400078e0205 */
[----:B------:R-:W-:Y:S02]  /*5ea0*/  VIADD R8, R8, 0x1 ;  /* 0x0000000108087836 */ /* 0x000fe40000000000 */
[----:B------:R-:W0:Y:S03]  /*5eb0*/  SYNCS.PHASECHK.TRANS64.TRYWAIT P0, [R7+URZ], R2 ;  /* 0x00000002070075a7 */ /* 0x000e26000800017f */
[----:B------:R-:W-:-:S04]  /*5ec0*/  ISETP.NE.AND P1, PT, R8, 0x7, PT ;  /* 0x000000070800780c */ /* 0x000fc80003f25270 */
[----:B------:R-:W-:Y:S02]  /*5ed0*/  SEL R0, RZ, 0x1, P1 ;  /* 0x00000001ff007807 */ /* 0x000fe40000800000 */
[----:B------:R-:W-:Y:S02]  /*5ee0*/  SEL R8, R8, RZ, P1 ;  /* 0x000000ff08087207 */ /* 0x000fe40000800000 */
[----:B------:R-:W-:-:S03]  /*5ef0*/  LOP3.LUT R9, R3, R0, RZ, 0x3c, !PT ;  /* 0x0000000003097212 */ /* 0x000fc600078e3cff */
[----:B------:R-:W-:Y:S01]  /*5f00*/  IMAD R6, R8, 0x8, R5 ;  /* 0x0000000808067824 */ /* 0x000fe200078e0205 */
[----:B------:R-:W-:Y:S01]  /*5f10*/  SHF.L.U32 R3, R9, 0x1f, RZ ;  /* 0x0000001f09037819 */ /* 0x000fe200000006ff */
[----:B0-----:R-:W-:Y:S06]  /*5f20*/  @!P0 BRA `(.L_x_122) ;  /* 0x00000004007c8947 */ /* 0x001fec0003800000 */
.L_x_138:
[----:B------:R-:W1:Y:S01]  /*5f30*/  SYNCS.PHASECHK.TRANS64.TRYWAIT P0, [R6+URZ], R3 ;  /* 0x00000003060075a7 */ /* 0x000e62000800017f */
[----:B------:R-:W-:-:S05]  /*5f40*/  VIADD R0, R8, 0x1 ;  /* 0x0000000108007836 */ /* 0x000fca0000000000 */
[----:B------:R-:W-:-:S04]  /*5f50*/  ISETP.NE.AND P1, PT, R0, 0x7, PT ;  /* 0x000000070000780c */ /* 0x000fc80003f25270 */
[----:B0-----:R-:W-:Y:S02]  /*5f60*/  SEL R2, RZ, 0x1, P1 ;  /* 0x00000001ff027807 */ /* 0x001fe40000800000 */
[----:B------:R-:W-:Y:S02]  /*5f70*/  SEL R0, R0, RZ, P1 ;  /* 0x000000ff00007207 */ /* 0x000fe40000800000 */
[----:B------:R-:W-:-:S03]  /*5f80*/  LOP3.LUT R9, R9, R2, RZ, 0x3c, !PT ;  /* 0x0000000209097212 */ /* 0x000fc600078e3cff */
[----:B------:R-:W-:Y:S01]  /*5f90*/  IMAD R7, R0, 0x8, R5 ;  /* 0x0000000800077824 */ /* 0x000fe200078e0205 */
[----:B------:R-:W-:Y:S01]  /*5fa0*/  SHF.L.U32 R4, R9, 0x1f, RZ ;  /* 0x0000001f09047819 */ /* 0x000fe200000006ff */
[----:B-1----:R-:W-:Y:S06]  /*5fb0*/  @!P0 BRA `(.L_x_123) ;  /* 0x00000004006c8947 */ /* 0x002fec0003800000 */
.L_x_139:
[----:B------:R-:W1:Y:S01]  /*5fc0*/  SYNCS.PHASECHK.TRANS64.TRYWAIT P0, [R7+URZ], R4 ;  /* 0x00000004070075a7 */ /* 0x000e62000800017f */
[----:B------:R-:W-:-:S05]  /*5fd0*/  VIADD R0, R0, 0x1 ;  /* 0x0000000100007836 */ /* 0x000fca0000000000 */
[----:B------:R-:W-:-:S04]  /*5fe0*/  ISETP.NE.AND P1, PT, R0, 0x7, PT ;  /* 0x000000070000780c */ /* 0x000fc80003f25270 */
[----:B------:R-:W-:Y:S02]  /*5ff0*/  SEL R2, RZ, 0x1, P1 ;  /* 0x00000001ff027807 */ /* 0x000fe40000800000 */
[----:B------:R-:W-:Y:S02]  /*6000*/  SEL R0, R0, RZ, P1 ;  /* 0x000000ff00007207 */ /* 0x000fe40000800000 */
[----:B------:R-:W-:-:S03]  /*6010*/  LOP3.LUT R9, R9, R2, RZ, 0x3c, !PT ;  /* 0x0000000209097212 */ /* 0x000fc600078e3cff */
[----:B0-----:R-:W-:Y:S01]  /*6020*/  IMAD R6, R0, 0x8, R5 ;  /* 0x0000000800067824 */ /* 0x001fe200078e0205 */
[----:B------:R-:W-:Y:S01]  /*6030*/  SHF.L.U32 R3, R9, 0x1f, RZ ;  /* 0x0000001f09037819 */ /* 0x000fe200000006ff */
[----:B-1----:R-:W-:Y:S06]  /*6040*/  @!P0 BRA `(.L_x_124) ;  /* 0x00000004005c8947 */ /* 0x002fec0003800000 */
.L_x_140:
        /* <DEDUP_REMOVED lines=9> */
.L_x_141:
        /* <DEDUP_REMOVED lines=9> */
.L_x_142:
[----:B------:R-:W1:Y:S01]  /*6170*/  SYNCS.PHASECHK.TRANS64.TRYWAIT P0, [R6+URZ], R3 ;  /* 0x00000003060075a7 */ /* 0x000e62000800017f */
[----:B------:R-:W-:-:S05]  /*6180*/  VIADD R0, R0, 0x1 ;  /* 0x0000000100007836 */ /* 0x000fca0000000000 */
[----:B------:R-:W-:-:S04]  /*6190*/  ISETP.NE.AND P1, PT, R0, 0x7, PT ;  /* 0x000000070000780c */ /* 0x000fc80003f25270 */
[----:B------:R-:W-:Y:S02]  /*61a0*/  SEL R2, RZ, 0x1, P1 ;  /* 0x00000001ff027807 */ /* 0x000fe40000800000 */
[----:B------:R-:W-:Y:S02]  /*61b0*/  SEL R0, R0, RZ, P1 ;  /* 0x000000ff00007207 */ /* 0x000fe40000800000 */
[----:B------:R-:W-:Y:S01]  /*61c0*/  LOP3.LUT R2, R9, R2, RZ, 0x3c, !PT ;  /* 0x0000000209027212 */ /* 0x000fe200078e3cff */
[----:B-1----:R-:W-:Y:S06]  /*61d0*/  @!P0 BRA `(.L_x_127) ;  /* 0x0000000400348947 */ /* 0x002fec0003800000 */
.L_x_143:
[----:B------:R-:W-:Y:S01]  /*61e0*/  IMAD R5, R0, 0x8, R5 ;  /* 0x0000000800057824 */ /* 0x000fe200078e0205 */
[----:B------:R-:W-:-:S07]  /*61f0*/  SHF.L.U32 R0, R2, 0x1f, RZ ;  /* 0x0000001f02007819 */ /* 0x000fce00000006ff */
.L_x_128:
[----:B---3--:R3:W4:Y:S02]  /*6200*/  SYNCS.PHASECHK.TRANS64.TRYWAIT P0, [R5+URZ], R0 ;  /* 0x00000000050075a7 */ /* 0x008724000800017f */
[----:B----4-:R-:W-:Y:S05]  /*6210*/  @!P0 NANOSLEEP.SYNCS 0x989680 ;  /* 0x009896800000895d */ /* 0x010fea0003900000 */
[----:B------:R-:W4:Y:S02]  /*6220*/  @!P0 SYNCS.PHASECHK.TRANS64 P0, [R5+URZ], R0 ;  /* 0x00000000050085a7 */ /* 0x000f24000800007f */
[----:B----4-:R-:W-:Y:S05]  /*6230*/  @!P0 BRA `(.L_x_128) ;  /* 0xfffffffc00f08947 */ /* 0x010fea000383ffff */
.L_x_120:
[----:B------:R-:W-:Y:S05]  /*6240*/  BSYNC B0 ;  /* 0x0000000000007941 */ /* 0x000fea0003800000 */
.L_x_119:
[----:B------:R-:W-:Y:S05]  /*6250*/  EXIT ;  /* 0x000000000000794d */ /* 0x000fea0003800000 */
.L_x_19:
[----:B0-----:R-:W-:-:S04]  /*6260*/  IMAD.U32 R3, RZ, RZ, UR43 ;  /* 0x0000002bff037e24 */ /* 0x001fc8000f8e00ff */
[----:B------:R0:W1:Y:S03]  /*6270*/  SYNCS.PHASECHK.TRANS64.TRYWAIT P0, [R3+URZ+-0x8], R0 ;  /* 0xfffff800030075a7 */ /* 0x000066000800017f */
[----:B-1----:R-:W-:Y:S05]  /*6280*/  @!P0 NANOSLEEP.SYNCS 0x989680 ;  /* 0x009896800000895d */ /* 0x002fea0003900000 */
[----:B------:R-:W1:Y:S02]  /*6290*/  @!P0 SYNCS.PHASECHK.TRANS64 P0, [R3+URZ+-0x8], R0 ;  /* 0xfffff800030085a7 */ /* 0x000e64000800007f */
[----:B-1----:R-:W-:Y:S05]  /*62a0*/  @!P0 BRA `(.L_x_19) ;  /* 0xfffffffc00ec8947 */ /* 0x002fea000383ffff */
[----:B------:R-:W-:Y:S05]  /*62b0*/  BRA `(.L_x_129) ;  /* 0xffffffb400607947 */ /* 0x000fea000383ffff */
.L_x_24:
[----:B-1----:R1:W2:Y:S02]  /*62c0*/  SYNCS.PHASECHK.TRANS64.TRYWAIT P1, [R3+URZ], R0 ;  /* 0x00000000030075a7 */ /* 0x0022a4000802017f */
[----:B--2---:R-:W-:Y:S05]  /*62d0*/  @!P1 NANOSLEEP.SYNCS 0x989680 ;  /* 0x009896800000995d */ /* 0x004fea0003900000 */
[----:B------:R-:W2:Y:S02]  /*62e0*/  @!P1 SYNCS.PHASECHK.TRANS64 P1, [R3+URZ], R0 ;  /* 0x00000000030095a7 */ /* 0x000ea4000802007f */
[----:B--2---:R-:W-:Y:S05]  /*62f0*/  @!P1 BRA `(.L_x_24) ;  /* 0xfffffffc00f09947 */ /* 0x004fea000383ffff */
[----:B------:R-:W-:Y:S05]  /*6300*/  BRA `(.L_x_23) ;  /* 0xffffffb400cc7947 */ /* 0x000fea000383ffff */
.L_x_29:
[----:B-1----:R-:W-:-:S04]  /*6310*/  IMAD.U32 R5, RZ, RZ, UR4 ;  /* 0x00000004ff057e24 */ /* 0x002fc8000f8e00ff */
[----:B------:R1:W2:Y:S03]  /*6320*/  SYNCS.PHASECHK.TRANS64.TRYWAIT P1, [R5+URZ], R4 ;  /* 0x00000004050075a7 */ /* 0x0002a6000802017f */
[----:B--2---:R-:W-:Y:S05]  /*6330*/  @!P1 NANOSLEEP.SYNCS 0x989680 ;  /* 0x009896800000995d */ /* 0x004fea0003900000 */
[----:B------:R-:W2:Y:S02]  /*6340*/  @!P1 SYNCS.PHASECHK.TRANS64 P1, [R5+URZ], R4 ;  /* 0x00000004050095a7 */ /* 0x000ea4000802007f */
[----:B--2---:R-:W-:Y:S05]  /*6350*/  @!P1 BRA `(.L_x_29) ;  /* 0xfffffffc00ec9947 */ /* 0x004fea000383ffff */
[----:B------:R-:W-:Y:S05]  /*6360*/  BRA `(.L_x_28) ;  /* 0xffffffb800f47947 */ /* 0x000fea000383ffff */
.L_x_37:
[----:B0-----:R-:W-:-:S04]  /*6370*/  IMAD.U32 R3, RZ, RZ, UR43 ;  /* 0x0000002bff037e24 */ /* 0x001fc8000f8e00ff */
[----:B------:R0:W1:Y:S03]  /*6380*/  SYNCS.PHASECHK.TRANS64.TRYWAIT P0, [R3+URZ+0x8], R0 ;  /* 0x00000800030075a7 */ /* 0x000066000800017f */
[----:B-1----:R-:W-:Y:S05]  /*6390*/  @!P0 NANOSLEEP.SYNCS 0x989680 ;  /* 0x009896800000895d */ /* 0x002fea0003900000 */
[----:B------:R-:W1:Y:S02]  /*63a0*/  @!P0 SYNCS.PHASECHK.TRANS64 P0, [R3+URZ+0x8], R0 ;  /* 0x00000800030085a7 */ /* 0x000e64000800007f */
[----:B-1----:R-:W-:Y:S05]  /*63b0*/  @!P0 BRA `(.L_x_37) ;  /* 0xfffffffc00ec8947 */ /* 0x002fea000383ffff */
[----:B------:R-:W-:Y:S05]  /*63c0*/  BRA `(.L_x_130) ;  /* 0xffffffc000b87947 */ /* 0x000fea000383ffff */
.L_x_106:
[----:B------:R-:W-:Y:S01]  /*63d0*/  BSSY B1, `(.L_x_131) ;  /* 0x0000006000017945 */ /* 0x000fe20003800000 */
[----:B------:R-:W-:-:S07]  /*63e0*/  IMAD.MOV.U32 R15, RZ, RZ, -0x1 ;  /* 0xffffffffff0f7424 */ /* 0x000fce00078e00ff */
[----:B--2--5:R-:W-:Y:S05]  /*63f0*/  WARPSYNC.COLLECTIVE R15, `(.L_x_132) ;  /* 0x000000000f0c7348 */ /* 0x024fea0003c00000 */
[----:B------:R-:W-:Y:S02]  /*6400*/  ELECT P6, UR62, PT ;  /* 0x00000000003e782f */ /* 0x000fe400038c0000 */
[----:B------:R-:W-:Y:S01]  /*6410*/  MOV R14, UR62 ;  /* 0x0000003e000e7c02 */ /* 0x000fe20008000f00 */
[----:B--2--5:R-:W-:Y:S10]  /*6420*/  ENDCOLLECTIVE ;  /* 0x000000000000791b */ /* 0x024ff40003800000 */
.L_x_132:
[----:B------:R-:W-:Y:S05]  /*6430*/  BSYNC B1 ;  /* 0x0000000000017941 */ /* 0x000fea0003800000 */
.L_x_131:
[----:B------:R-:W-:Y:S05]  /*6440*/  BRA `(.L_x_133) ;  /* 0xffffffec00547947 */ /* 0x000fea000383ffff */
.L_x_109:
[----:B0-----:R0:W1:Y:S02]  /*6450*/  SYNCS.PHASECHK.TRANS64.TRYWAIT P1, [R14+URZ+0x38], R5 ;  /* 0x000038050e0075a7 */ /* 0x001064000802017f */
[----:B-1----:R-:W-:Y:S05]  /*6460*/  @!P1 NANOSLEEP.SYNCS 0x989680 ;  /* 0x009896800000995d */ /* 0x002fea0003900000 */
[----:B------:R-:W1:Y:S02]  /*6470*/  @!P1 SYNCS.PHASECHK.TRANS64 P1, [R14+URZ+0x38], R5 ;  /* 0x000038050e0095a7 */ /* 0x000e64000802007f */
[----:B-1----:R-:W-:Y:S05]  /*6480*/  @!P1 BRA `(.L_x_109) ;  /* 0xfffffffc00f09947 */ /* 0x002fea000383ffff */
[----:B------:R-:W-:Y:S05]  /*6490*/  BRA `(.L_x_134) ;  /* 0xffffffec00907947 */ /* 0x000fea000383ffff */
.L_x_118:
[----:B------:R-:W-:Y:S01]  /*64a0*/  BSSY B0, `(.L_x_135) ;  /* 0x0000006000007945 */ /* 0x000fe20003800000 */
[----:B------:R-:W-:-:S07]  /*64b0*/  IMAD.MOV.U32 R15, RZ, RZ, -0x1 ;  /* 0xffffffffff0f7424 */ /* 0x000fce00078e00ff */
[----:B--2--5:R-:W-:Y:S05]  /*64c0*/  WARPSYNC.COLLECTIVE R15, `(.L_x_136) ;  /* 0x000000000f0c7348 */ /* 0x024fea0003c00000 */
[----:B------:R-:W-:Y:S02]  /*64d0*/  ELECT P6, UR62, PT ;  /* 0x00000000003e782f */ /* 0x000fe400038c0000 */
[----:B------:R-:W-:Y:S01]  /*64e0*/  MOV R14, UR62 ;  /* 0x0000003e000e7c02 */ /* 0x000fe20008000f00 */
[----:B--2--5:R-:W-:Y:S10]  /*64f0*/  ENDCOLLECTIVE ;  /* 0x000000000000791b */ /* 0x024ff40003800000 */
.L_x_136:
[----:B------:R-:W-:Y:S05]  /*6500*/  BSYNC B0 ;  /* 0x0000000000007941 */ /* 0x000fea0003800000 */
.L_x_135:
[----:B------:R-:W-:Y:S05]  /*6510*/  BRA `(.L_x_137) ;  /* 0xfffffff800307947 */ /* 0x000fea000383ffff */
.L_x_122:
[----:B0-----:R0:W1:Y:S02]  /*6520*/  SYNCS.PHASECHK.TRANS64.TRYWAIT P0, [R7+URZ], R2 ;  /* 0x00000002070075a7 */ /* 0x001064000800017f */
[----:B-1----:R-:W-:Y:S05]  /*6530*/  @!P0 NANOSLEEP.SYNCS 0x989680 ;  /* 0x009896800000895d */ /* 0x002fea0003900000 */
[----:B------:R-:W1:Y:S02]  /*6540*/  @!P0 SYNCS.PHASECHK.TRANS64 P0, [R7+URZ], R2 ;  /* 0x00000002070085a7 */ /* 0x000e64000800007f */
[----:B-1----:R-:W-:Y:S05]  /*6550*/  @!P0 BRA `(.L_x_122) ;  /* 0xfffffffc00f08947 */ /* 0x002fea000383ffff */
[----:B------:R-:W-:Y:S05]  /*6560*/  BRA `(.L_x_138) ;  /* 0xfffffff800707947 */ /* 0x000fea000383ffff */
.L_x_123:
[----:B0-----:R0:W1:Y:S02]  /*6570*/  SYNCS.PHASECHK.TRANS64.TRYWAIT P0, [R6+URZ], R3 ;  /* 0x00000003060075a7 */ /* 0x001064000800017f */
[----:B-1----:R-:W-:Y:S05]  /*6580*/  @!P0 NANOSLEEP.SYNCS 0x989680 ;  /* 0x009896800000895d */ /* 0x002fea0003900000 */
[----:B------:R-:W1:Y:S02]  /*6590*/  @!P0 SYNCS.PHASECHK.TRANS64 P0, [R6+URZ], R3 ;  /* 0x00000003060085a7 */ /* 0x000e64000800007f */
[----:B-1----:R-:W-:Y:S05]  /*65a0*/  @!P0 BRA `(.L_x_123) ;  /* 0xfffffffc00f08947 */ /* 0x002fea000383ffff */
[----:B------:R-:W-:Y:S05]  /*65b0*/  BRA `(.L_x_139) ;  /* 0xfffffff800807947 */ /* 0x000fea000383ffff */
.L_x_124:
[----:B0-----:R0:W1:Y:S02]  /*65c0*/  SYNCS.PHASECHK.TRANS64.TRYWAIT P0, [R7+URZ], R4 ;  /* 0x00000004070075a7 */ /* 0x001064000800017f */
[----:B-1----:R-:W-:Y:S05]  /*65d0*/  @!P0 NANOSLEEP.SYNCS 0x989680 ;  /* 0x009896800000895d */ /* 0x002fea0003900000 */
[----:B------:R-:W1:Y:S02]  /*65e0*/  @!P0 SYNCS.PHASECHK.TRANS64 P0, [R7+URZ], R4 ;  /* 0x00000004070085a7 */ /* 0x000e64000800007f */
[----:B-1----:R-:W-:Y:S05]  /*65f0*/  @!P0 BRA `(.L_x_124) ;  /* 0xfffffffc00f08947 */ /* 0x002fea000383ffff */
[----:B------:R-:W-:Y:S05]  /*6600*/  BRA `(.L_x_140) ;  /* 0xfffffff800907947 */ /* 0x000fea000383ffff */
.L_x_125:
[----:B0-----:R0:W1:Y:S02]  /*6610*/  SYNCS.PHASECHK.TRANS64.TRYWAIT P0, [R6+URZ], R3 ;  /* 0x00000003060075a7 */ /* 0x001064000800017f */
[----:B-1----:R-:W-:Y:S05]  /*6620*/  @!P0 NANOSLEEP.SYNCS 0x989680 ;  /* 0x009896800000895d */ /* 0x002fea0003900000 */
[----:B------:R-:W1:Y:S02]  /*6630*/  @!P0 SYNCS.PHASECHK.TRANS64 P0, [R6+URZ], R3 ;  /* 0x00000003060085a7 */ /* 0x000e64000800007f */
[----:B-1----:R-:W-:Y:S05]  /*6640*/  @!P0 BRA `(.L_x_125) ;  /* 0xfffffffc00f08947 */ /* 0x002fea000383ffff */
[----:B------:R-:W-:Y:S05]  /*6650*/  BRA `(.L_x_141) ;  /* 0xfffffff800a07947 */ /* 0x000fea000383ffff */
.L_x_126:
[----:B0-----:R0:W1:Y:S02]  /*6660*/  SYNCS.PHASECHK.TRANS64.TRYWAIT P0, [R7+URZ], R4 ;  /* 0x00000004070075a7 */ /* 0x001064000800017f */
[----:B-1----:R-:W-:Y:S05]  /*6670*/  @!P0 NANOSLEEP.SYNCS 0x989680 ;  /* 0x009896800000895d */ /* 0x002fea0003900000 */
[----:B------:R-:W1:Y:S02]  /*6680*/  @!P0 SYNCS.PHASECHK.TRANS64 P0, [R7+URZ], R4 ;  /* 0x00000004070085a7 */ /* 0x000e64000800007f */
[----:B-1----:R-:W-:Y:S05]  /*6690*/  @!P0 BRA `(.L_x_126) ;  /* 0xfffffffc00f08947 */ /* 0x002fea000383ffff */
[----:B------:R-:W-:Y:S05]  /*66a0*/  BRA `(.L_x_142) ;  /* 0xfffffff800b07947 */ /* 0x000fea000383ffff */
.L_x_127:
[----:B-1----:R1:W3:Y:S02]  /*66b0*/  SYNCS.PHASECHK.TRANS64.TRYWAIT P0, [R6+URZ], R3 ;  /* 0x00000003060075a7 */ /* 0x0022e4000800017f */
[----:B---3--:R-:W-:Y:S05]  /*66c0*/  @!P0 NANOSLEEP.SYNCS 0x989680 ;  /* 0x009896800000895d */ /* 0x008fea0003900000 */
[----:B------:R-:W3:Y:S02]  /*66d0*/  @!P0 SYNCS.PHASECHK.TRANS64 P0, [R6+URZ], R3 ;  /* 0x00000003060085a7 */ /* 0x000ee4000800007f */
[----:B---3--:R-:W-:Y:S05]  /*66e0*/  @!P0 BRA `(.L_x_127) ;  /* 0xfffffffc00f08947 */ /* 0x008fea000383ffff */
[----:B------:R-:W-:Y:S05]  /*66f0*/  BRA `(.L_x_143) ;  /* 0xfffffff800b87947 */ /* 0x000fea000383ffff */
.L_x_144:
[----:B------:R-:W-:-:S00]  /*6700*/  BRA `(.L_x_144) ;  /* 0xfffffffc00fc7947 */ /* 0x000fc0000383ffff */
[----:B------:R-:W-:-:S00]  /*6710*/  NOP ;  /* 0x0000000000007918 */ /* 0x000fc00000000000 */
        /* <DEDUP_REMOVED lines=14> */
.L_x_145:


//--------------------- .nv.global.init           --------------------------
	.section	.nv.global.init,"aw",@progbits
.nv.global.init:
	.type		$str$22,@object
	.size		$str$22,($str$23 - $str$22)
$str$22:
        /*0000*/ 	.byte	0x6b, 0x5f, 0x74, 0x69, 0x6c, 0x65, 0x5f, 0x63, 0x6f, 0x75, 0x6e, 0x74, 0x20, 0x3e, 0x3d, 0x20
        /*0010*/ 	.byte	0x31, 0x00
	.type		$str$23,@object
	.size		$str$23,(__unnamed_1 - $str$23)
$str$23:
        /*0012*/ 	.byte	0x2f, 0x74, 0x6d, 0x70, 0x2f, 0x63, 0x75, 0x74, 0x6c, 0x61, 0x73, 0x73, 0x5f, 0x73, 0x77, 0x65
        /*0022*/ 	.byte	0x65, 0x70, 0x5f, 0x73, 0x72, 0x63, 0x2f, 0x69, 0x6e, 0x63, 0x6c, 0x75, 0x64, 0x65, 0x2f, 0x63
        /*0032*/ 	.byte	0x75, 0x74, 0x6c, 0x61, 0x73, 0x73, 0x2f, 0x67, 0x65, 0x6d, 0x6d, 0x2f, 0x63, 0x6f, 0x6c, 0x6c
        /*0042*/ 	.byte	0x65, 0x63, 0x74, 0x69, 0x76, 0x65, 0x2f, 0x73, 0x6d, 0x39, 0x30, 0x5f, 0x6d, 0x6d, 0x61, 0x5f
        /*0052*/ 	.byte	0x74, 0x6d, 0x61, 0x5f, 0x67, 0x6d, 0x6d, 0x61, 0x5f, 0x73, 0x73, 0x5f, 0x77, 0x61, 0x72, 0x70
        /*0062*/ 	.byte	0x73, 0x70, 0x65, 0x63, 0x69, 0x61, 0x6c, 0x69, 0x7a, 0x65, 0x64, 0x2e, 0x68, 0x70, 0x70, 0x00
	.type		__unnamed_1,@object
	.size		__unnamed_1,(.L_0 - __unnamed_1)
__unnamed_1:
        /*0072*/ 	.byte	0x76, 0x6f, 0x69, 0x64, 0x20, 0x63, 0x75, 0x74, 0x6c, 0x61, 0x73, 0x73, 0x3a, 0x3a, 0x67, 0x65
        /* <DEDUP_REMOVED lines=180> */
        /*0bc2*/ 	.byte	0x64, 0x65, 0x6e, 0x74, 0x69, 0x74, 0x79, 0x5d, 0x00
.L_0:


//--------------------- .nv.shared._ZN7cutlass13device_kernelINS_4gemm6kernel13GemmUniversalIN4cute5tupleIJiiiiEEENS1_10collective13CollectiveMmaINS1_34MainloopSm90TmaGmmaWarpSpecializedILi7ENS5_IJNS4_1CILi1EEENSA_ILi2EEESB_EEENS1_32KernelTmaWarpSpecializedPingpongEEENS5_IJNSA_ILi64EEESG_NSA_ILi128EEEEEENS_10bfloat16_tENS5_IJlSB_lEEESJ_SK_NS4_8TiledMMAINS4_8MMA_AtomIJNS4_4SM904GMMA27MMA_64x64x16_F32BF16BF16_SSILNSO_5MajorE0ELSQ_0ELNSO_7ScaleInE1ELSR_1EEEEEENS4_6LayoutINS5_IJSB_SB_SB_EEENS5_IJNSA_ILi0EEESW_SW_EEEEENS5_IJNS4_10UnderscoreESZ_SZ_EEEEENS4_23SM90_TMA_LOAD_MULTICASTENS4_14ComposedLayoutINS4_7SwizzleILi3ELi4ELi3EEENS4_18smem_ptr_flag_bitsILi16EEENSU_INS5_IJNSA_ILi8EEESG_EEENS5_IJSG_SB_EEEEEEEvNS4_8identityENS4_13SM90_TMA_LOADES1C_vS1D_EENS_8epilogue10collective6detail29Sm90TmaWarpSpecializedAdapterINS1H_15DefaultEpilogueISJ_SK_SK_NS1G_6thread17LinearCombinationISJ_Li1EffLNS1L_9ScaleType4KindE0ELNS_15FloatRoundStyleE2ESJ_EENS1_15EpilogueDefaultEEEEEvvEEEEvNT_6ParamsE --------------------------
	.section	.nv.shared._ZN7cutlass13device_kernelINS_4gemm6kernel13GemmUniversalIN4cute5tupleIJiiiiEEENS1_10collective13CollectiveMmaINS1_34MainloopSm90TmaGmmaWarpSpecializedILi7ENS5_IJNS4_1CILi1EEENSA_ILi2EEESB_EEENS1_32KernelTmaWarpSpecializedPingpongEEENS5_IJNSA_ILi64EEESG_NSA_ILi128EEEEEENS_10bfloat16_tENS5_IJlSB_lEEESJ_SK_NS4_8TiledMMAINS4_8MMA_AtomIJNS4_4SM904GMMA27MMA_64x64x16_F32BF16BF16_SSILNSO_5MajorE0ELSQ_0ELNSO_7ScaleInE1ELSR_1EEEEEENS4_6LayoutINS5_IJSB_SB_SB_EEENS5_IJNSA_ILi0EEESW_SW_EEEEENS5_IJNS4_10UnderscoreESZ_SZ_EEEEENS4_23SM90_TMA_LOAD_MULTICASTENS4_14ComposedLayoutINS4_7SwizzleILi3ELi4ELi3EEENS4_18smem_ptr_flag_bitsILi16EEENSU_INS5_IJNSA_ILi8EEESG_EEENS5_IJSG_SB_EEEEEEEvNS4_8identityENS4_13SM90_TMA_LOADES1C_vS1D_EENS_8epilogue10collective6detail29Sm90TmaWarpSpecializedAdapterINS1H_15DefaultEpilogueISJ_SK_SK_NS1G_6thread17LinearCombinationISJ_Li1EffLNS1L_9ScaleType4KindE0ELNS_15FloatRoundStyleE2ESJ_EENS1_15EpilogueDefaultEEEEEvvEEEEvNT_6ParamsE,"aw",@nobits
	.sectionflags	@""
	.align	16
	.zero		1024


//--------------------- .nv.shared.reserved.0     --------------------------
	.section	.nv.shared.reserved.0,"aw",@nobits
	.weak		__nv_reservedSMEM_offset_0_alias
	.size		__nv_reservedSMEM_offset_0_alias, 0, 0
	.other		__nv_reservedSMEM_offset_0_alias,@"STO_CUDA_RESERVED_SHARED STV_DEFAULT"
__nv_reservedSMEM_offset_0_alias:
	.zero		0


//--------------------- .nv.global                --------------------------
	.section	.nv.global,"aw",@nobits
.nv.global:
	.type		_ZN39_INTERNAL_6ef36915_4_k_cu_53b1ae75_26814cute1_E,@object
	.size		_ZN39_INTERNAL_6ef36915_4_k_cu_53b1ae75_26814cute1_E,(_ZN39_INTERNAL_6ef36915_4_k_cu_53b1ae75_26814cuda3std3__45__cpo6cbeginE - _ZN39_INTERNAL_6ef36915_4_k_cu_53b1ae75_26814cute1_E)
_ZN39_INTERNAL_6ef36915_4_k_cu_53b1ae75_26814cute1_E:
	.zero		1
	.type		_ZN39_INTERNAL_6ef36915_4_k_cu_53b1ae75_26814cuda3std3__45__cpo6cbeginE,@object
	.size		_ZN39_INTERNAL_6ef36915_4_k_cu_53b1ae75_26814cuda3std3__45__cpo6cbeginE,(_ZN39_INTERNAL_6ef36915_4_k_cu_53b1ae75_26814cuda3std3__48in_placeE - _ZN39_INTERNAL_6ef36915_4_k_cu_53b1ae75_26814cuda3std3__45__cpo6cbeginE)
_ZN39_INTERNAL_6ef36915_4_k_cu_53b1ae75_26814cuda3std3__45__cpo6cbeginE:
	.zero		1
	.type		_ZN39_INTERNAL_6ef36915_4_k_cu_53b1ae75_26814cuda3std3__48in_placeE,@object
	.size		_ZN39_INTERNAL_6ef36915_4_k_cu_53b1ae75_26814cuda3std3__48in_placeE,(_ZN39_INTERNAL_6ef36915_4_k_cu_53b1ae75_26814cuda3std6ranges3__45__cpo9iter_moveE - _ZN39_INTERNAL_6ef36915_4_k_cu_53b1ae75_26814cuda3std3__48in_placeE)
_ZN39_INTERNAL_6ef36915_4_k_cu_53b1ae75_26814cuda3std3__48in_placeE:
	.zero		1
	.type		_ZN39_INTERNAL_6ef36915_4_k_cu_53b1ae75_26814cuda3std6ranges3__45__cpo9iter_moveE,@object
	.size		_ZN39_INTERNAL_6ef36915_4_k_cu_53b1ae75_26814cuda3std6ranges3__45__cpo9iter_moveE,(_ZN39_INTERNAL_6ef36915_4_k_cu_53b1ae75_26814cuda3std3__45__cpo5beginE - _ZN39_INTERNAL_6ef36915_4_k_cu_53b1ae75_26814cuda3std6ranges3__45__cpo9iter_moveE)
_ZN39_INTERNAL_6ef36915_4_k_cu_53b1ae75_26814cuda3std6ranges3__45__cpo9iter_moveE:
	.zero		1
	.type		_ZN39_INTERNAL_6ef36915_4_k_cu_53b1ae75_26814cuda3std3__45__cpo5beginE,@object
	.size		_ZN39_INTERNAL_6ef36915_4_k_cu_53b1ae75_26814cuda3std3__45__cpo5beginE,(_ZN39_INTERNAL_6ef36915_4_k_cu_53b1ae75_26814cuda3std3__441_GLOBAL__N__6ef36915_4_k_cu_53b1ae75_26816ignoreE - _ZN39_INTERNAL_6ef36915_4_k_cu_53b1ae75_26814cuda3std3__45__cpo5beginE)
_ZN39_INTERNAL_6ef36915_4_k_cu_53b1ae75_26814cuda3std3__45__cpo5beginE:
	.zero		1
	.type		_ZN39_INTERNAL_6ef36915_4_k_cu_53b1ae75_26814cuda3std3__441_GLOBAL__N__6ef36915_4_k_cu_53b1ae75_26816ignoreE,@object
	.size		_ZN39_INTERNAL_6ef36915_4_k_cu_53b1ae75_26814cuda3std3__441_GLOBAL__N__6ef36915_4_k_cu_53b1ae75_26816ignoreE,(_ZN39_INTERNAL_6ef36915_4_k_cu_53b1ae75_26814cute7productE - _ZN39_INTERNAL_6ef36915_4_k_cu_53b1ae75_26814cuda3std3__441_GLOBAL__N__6ef36915_4_k_cu_53b1ae75_26816ignoreE)
_ZN39_INTERNAL_6ef36915_4_k_cu_53b1ae75_26814cuda3std3__441_GLOBAL__N__6ef36915_4_k_cu_53b1ae75_26816ignoreE:
	.zero		1
	.type		_ZN39_INTERNAL_6ef36915_4_k_cu_53b1ae75_26814cute7productE,@object
	.size		_ZN39_INTERNAL_6ef36915_4_k_cu_53b1ae75_26814cute7productE,(_ZN39_INTERNAL_6ef36915_4_k_cu_53b1ae75_26814cuda3std3__45__cpo3endE - _ZN39_INTERNAL_6ef36915_4_k_cu_53b1ae75_26814cute7productE)
_ZN39_INTERNAL_6ef36915_4_k_cu_53b1ae75_26814cute7productE:
	.zero		1
	.type		_ZN39_INTERNAL_6ef36915_4_k_cu_53b1ae75_26814cuda3std3__45__cpo3endE,@object
	.size		_ZN39_INTERNAL_6ef36915_4_k_cu_53b1ae75_26814cuda3std3__45__cpo3endE,(_ZN39_INTERNAL_6ef36915_4_k_cu_53b1ae75_26814cuda3std3__419piecewise_constructE - _ZN39_INTERNAL_6ef36915_4_k_cu_53b1ae75_26814cuda3std3__45__cpo3endE)
_ZN39_INTERNAL_6ef36915_4_k_cu_53b1ae75_26814cuda3std3__45__cpo3endE:
	.zero		1
	.type		_ZN39_INTERNAL_6ef36915_4_k_cu_53b1ae75_26814cuda3std3__419piecewise_constructE,@object
	.size		_ZN39_INTERNAL_6ef36915_4_k_cu_53b1ae75_26814cuda3std3__419piecewise_constructE,(_ZN39_INTERNAL_6ef36915_4_k_cu_53b1ae75_26814cuda3std3__45__cpo4cendE - _ZN39_INTERNAL_6ef36915_4_k_cu_53b1ae75_26814cuda3std3__419piecewise_constructE)
_ZN39_INTERNAL_6ef36915_4_k_cu_53b1ae75_26814cuda3std3__419piecewise_constructE:
	.zero		1
	.type		_ZN39_INTERNAL_6ef36915_4_k_cu_53b1ae75_26814cuda3std3__45__cpo4cendE,@object
	.size		_ZN39_INTERNAL_6ef36915_4_k_cu_53b1ae75_26814cuda3std3__45__cpo4cendE,(_ZN39_INTERNAL_6ef36915_4_k_cu_53b1ae75_26814cuda3std6ranges3__45__cpo4swapE - _ZN39_INTERNAL_6ef36915_4_k_cu_53b1ae75_26814cuda3std3__45__cpo4cendE)
_ZN39_INTERNAL_6ef36915_4_k_cu_53b1ae75_26814cuda3std3__45__cpo4cendE:
	.zero		1
	.type		_ZN39_INTERNAL_6ef36915_4_k_cu_53b1ae75_26814cuda3std6ranges3__45__cpo4swapE,@object
	.size		_ZN39_INTERNAL_6ef36915_4_k_cu_53b1ae75_26814cuda3std6ranges3__45__cpo4swapE,(.L_8 - _ZN39_INTERNAL_6ef36915_4_k_cu_53b1ae75_26814cuda3std6ranges3__45__cpo4swapE)
_ZN39_INTERNAL_6ef36915_4_k_cu_53b1ae75_26814cuda3std6ranges3__45__cpo4swapE:
	.zero		1
.L_8:


//--------------------- .nv.constant0._ZN7cutlass13device_kernelINS_4gemm6kernel13GemmUniversalIN4cute5tupleIJiiiiEEENS1_10collective13CollectiveMmaINS1_34MainloopSm90TmaGmmaWarpSpecializedILi7ENS5_IJNS4_1CILi1EEENSA_ILi2EEESB_EEENS1_32KernelTmaWarpSpecializedPingpongEEENS5_IJNSA_ILi64EEESG_NSA_ILi128EEEEEENS_10bfloat16_tENS5_IJlSB_lEEESJ_SK_NS4_8TiledMMAINS4_8MMA_AtomIJNS4_4SM904GMMA27MMA_64x64x16_F32BF16BF16_SSILNSO_5MajorE0ELSQ_0ELNSO_7ScaleInE1ELSR_1EEEEEENS4_6LayoutINS5_IJSB_SB_SB_EEENS5_IJNSA_ILi0EEESW_SW_EEEEENS5_IJNS4_10UnderscoreESZ_SZ_EEEEENS4_23SM90_TMA_LOAD_MULTICASTENS4_14ComposedLayoutINS4_7SwizzleILi3ELi4ELi3EEENS4_18smem_ptr_flag_bitsILi16EEENSU_INS5_IJNSA_ILi8EEESG_EEENS5_IJSG_SB_EEEEEEEvNS4_8identityENS4_13SM90_TMA_LOADES1C_vS1D_EENS_8epilogue10collective6detail29Sm90TmaWarpSpecializedAdapterINS1H_15DefaultEpilogueISJ_SK_SK_NS1G_6thread17LinearCombinationISJ_Li1EffLNS1L_9ScaleType4KindE0ELNS_15FloatRoundStyleE2ESJ_EENS1_15EpilogueDefaultEEEEEvvEEEEvNT_6ParamsE --------------------------
	.section	.nv.constant0._ZN7cutlass13device_kernelINS_4gemm6kernel13GemmUniversalIN4cute5tupleIJiiiiEEENS1_10collective13CollectiveMmaINS1_34MainloopSm90TmaGmmaWarpSpecializedILi7ENS5_IJNS4_1CILi1EEENSA_ILi2EEESB_EEENS1_32KernelTmaWarpSpecializedPingpongEEENS5_IJNSA_ILi64EEESG_NSA_ILi128EEEEEENS_10bfloat16_tENS5_IJlSB_lEEESJ_SK_NS4_8TiledMMAINS4_8MMA_AtomIJNS4_4SM904GMMA27MMA_64x64x16_F32BF16BF16_SSILNSO_5MajorE0ELSQ_0ELNSO_7ScaleInE1ELSR_1EEEEEENS4_6LayoutINS5_IJSB_SB_SB_EEENS5_IJNSA_ILi0EEESW_SW_EEEEENS5_IJNS4_10UnderscoreESZ_SZ_EEEEENS4_23SM90_TMA_LOAD_MULTICASTENS4_14ComposedLayoutINS4_7SwizzleILi3ELi4ELi3EEENS4_18smem_ptr_flag_bitsILi16EEENSU_INS5_IJNSA_ILi8EEESG_EEENS5_IJSG_SB_EEEEEEEvNS4_8identityENS4_13SM90_TMA_LOADES1C_vS1D_EENS_8epilogue10collective6detail29Sm90TmaWarpSpecializedAdapterINS1H_15DefaultEpilogueISJ_SK_SK_NS1G_6thread17LinearCombinationISJ_Li1EffLNS1L_9ScaleType4KindE0ELNS_15FloatRoundStyleE2ESJ_EENS1_15EpilogueDefaultEEEEEvvEEEEvNT_6ParamsE,"a",@progbits
	.sectionflags	@""
	.align	4
.nv.constant0._ZN7cutlass13device_kernelINS_4gemm6kernel13GemmUniversalIN4cute5tupleIJiiiiEEENS1_10collective13CollectiveMmaINS1_34MainloopSm90TmaGmmaWarpSpecializedILi7ENS5_IJNS4_1CILi1EEENSA_ILi2EEESB_EEENS1_32KernelTmaWarpSpecializedPingpongEEENS5_IJNSA_ILi64EEESG_NSA_ILi128EEEEEENS_10bfloat16_tENS5_IJlSB_lEEESJ_SK_NS4_8TiledMMAINS4_8MMA_AtomIJNS4_4SM904GMMA27MMA_64x64x16_F32BF16BF16_SSILNSO_5MajorE0ELSQ_0ELNSO_7ScaleInE1ELSR_1EEEEEENS4_6LayoutINS5_IJSB_SB_SB_EEENS5_IJNSA_ILi0EEESW_SW_EEEEENS5_IJNS4_10UnderscoreESZ_SZ_EEEEENS4_23SM90_TMA_LOAD_MULTICASTENS4_14ComposedLayoutINS4_7SwizzleILi3ELi4ELi3EEENS4_18smem_ptr_flag_bitsILi16EEENSU_INS5_IJNSA_ILi8EEESG_EEENS5_IJSG_SB_EEEEEEEvNS4_8identityENS4_13SM90_TMA_LOADES1C_vS1D_EENS_8epilogue10collective6detail29Sm90TmaWarpSpecializedAdapterINS1H_15DefaultEpilogueISJ_SK_SK_NS1G_6thread17LinearCombinationISJ_Li1EffLNS1L_9ScaleType4KindE0ELNS_15FloatRoundStyleE2ESJ_EENS1_15EpilogueDefaultEEEEEvvEEEEvNT_6ParamsE:
	.zero		1664


//--------------------- SYMBOLS --------------------------

	.type		.nv.reservedSmem.offset0,@object
	.size		.nv.reservedSmem.offset0,0x4
	.type		__assertfail,@function
